// auto-generated by cutlass_sweep.conv — config: {"arch": "sm_100", "cluster_m": 2, "cluster_n": 1, "conv_kind": "dgrad", "dtype": "tf32", "ndim": 2, "tile_k": 32, "tile_m": 128, "tile_n": 64}
#include "cutlass/cutlass.h"
#include "cute/tensor.hpp"
#include "cutlass/kernel_hardware_info.hpp"
#include "cutlass/conv/convolution.h"
#include "cutlass/conv/dispatch_policy.hpp"
#include "cutlass/conv/collective/collective_builder.hpp"
#include "cutlass/conv/kernel/conv_universal.hpp"
#include "cutlass/conv/device/conv_universal_adapter.hpp"
#include "cutlass/epilogue/collective/collective_builder.hpp"

using namespace cute;
using Elem = cutlass::tfloat32_t;
using Acc  = float;
using LayoutAB = cutlass::layout::TensorNHWC;
using LayoutC  = cutlass::layout::TensorNHWC;
constexpr auto ConvOp = cutlass::conv::Operator::kDgrad;
using TileShape    = Shape<_128, _64, Shape<_32>>;
using ClusterShape = Shape<_2, _1, _1>;

using CollectiveEpilogue = typename cutlass::epilogue::collective::CollectiveBuilder<
    cutlass::arch::Sm100, cutlass::arch::OpClassTensorOp,
    TileShape, ClusterShape,
    cutlass::epilogue::collective::EpilogueTileAuto,
    Acc, Acc,
    Elem, LayoutC, 128 / cutlass::sizeof_bits<Elem>::value,
    Elem, LayoutC, 128 / cutlass::sizeof_bits<Elem>::value,
    cutlass::epilogue::collective::EpilogueScheduleAuto
  >::CollectiveOp;

using CollectiveMainloop = typename cutlass::conv::collective::CollectiveBuilder<
    cutlass::arch::Sm100, cutlass::arch::OpClassTensorOp, ConvOp,
    Elem, LayoutAB, 128 / cutlass::sizeof_bits<Elem>::value,
    Elem, LayoutAB, 128 / cutlass::sizeof_bits<Elem>::value,
    Acc,
    TileShape, ClusterShape,
    cutlass::conv::collective::StageCountAutoCarveout<
        static_cast<int>(sizeof(typename CollectiveEpilogue::SharedStorage))>,
    cutlass::conv::collective::KernelScheduleAuto
  >::CollectiveOp;

using ProblemShape = cutlass::conv::ConvProblemShape<
    ConvOp, CollectiveMainloop::DispatchPolicy::NumSpatialDimensions>;
using ConvKernel = cutlass::conv::kernel::ConvUniversal<
    ProblemShape, CollectiveMainloop, CollectiveEpilogue>;
using Conv = cutlass::conv::device::ConvUniversalAdapter<ConvKernel>;

auto* _anchor = &cutlass::device_kernel<ConvKernel>;


// ===== COMPILED SASS (sm_100a) =====

	.target	sm_100a

	.elftype	@"ET_EXEC"


//--------------------- .note.nv.tkinfo           --------------------------
	.section	.note.nv.tkinfo,"",@"SHT_NOTE"
	.sectionflags	@"SHF_NOTE_NV_TKINFO"
	.tkinfo
        /*0018*/ 	.word	0x00000002
        /*0030*/ 	.string	""
        /*0030*/ 	.string	"ptxas"
        /*0030*/ 	.string	"Cuda compilation tools, release 13.0, V13.0.88"
        /*0030*/ 	.string	"Build cuda_13.0.r13.0/compiler.36424714_0"
        /*0030*/ 	.string	"-arch sm_100a -m 64 "



//--------------------- .note.nv.cuinfo           --------------------------
	.section	.note.nv.cuinfo,"",@"SHT_NOTE"
	.sectionflags	@"SHF_NOTE_NV_CUINFO"
        /*0018*/ 	.short	0x0002
        /*001a*/ 	.short	0x0064
        /*001c*/ 	.short	0x0082
	.zero		2


//--------------------- .nv.info                  --------------------------
	.section	.nv.info,"",@"SHT_CUDA_INFO"
	.align	4


	//----- nvinfo : EIATTR_REGCOUNT
	.align		4
        /*0000*/ 	.byte	0x04, 0x2f
        /*0002*/ 	.short	(.L_19 - .L_18)
	.align		4
.L_18:
        /*0004*/ 	.word	index@(_ZN7cutlass13device_kernelINS_4conv6kernel13ConvUniversalINS1_16ConvProblemShapeILNS1_8OperatorE1ELi2EEENS1_10collective14CollectiveConvINS1_47MainloopSm100TmaUmmaWarpSpecializedImplicitGemmILS5_1ELi16ELi2ELi1ELi2EN4cute5tupleIJNSA_1CILi2EEENSC_ILi1EEESE_EEEEENSB_IJNSC_ILi128EEENSC_ILi64EEENSB_IJNSC_ILi32EEEEEEEEENS_10tfloat32_tESM_NSA_8TiledMMAINSA_8MMA_AtomIJNSA_23SM100_MMA_TF32_2x1SM_SSISM_SM_fLi128ELi64ELNSA_4UMMA5MajorE0ELSR_1ELNSQ_7ScaleInE0ELSS_0EEEEEENSA_6LayoutINSB_IJSE_SE_SE_EEENSB_IJNSC_ILi0EEESX_SX_EEEEENSB_IJNSA_10UnderscoreES10_S10_EEEEENS7_6detail27Sm100ImplicitGemmTileTraitsINSA_25SM100_TMA_2SM_LOAD_IM2COLENSA_14ComposedLayoutINSA_7SwizzleILi3ELi4ELi3EEENSA_18smem_ptr_flag_bitsILi32EEENSV_INSB_IJNSC_ILi8EEESJ_EEENSB_IJSJ_SE_EEEEEEEvEENS14_INSA_18SM100_TMA_2SM_LOADENS16_INS17_ILi2ELi5ELi2EEES1A_NSV_INSB_IJSJ_NSC_ILi4EEEEEENSB_IJSE_SJ_EEEEEEEvEEEENS_8epilogue10collective18CollectiveEpilogueINS1Q_23Sm100TmaWarpSpecializedILi3ELi2ELi16ELb1ELb0EEEJNSB_IJSI_SI_SK_EEENSB_IJNSV_ISI_SE_EENSV_INSB_IJNSC_ILi16EEESD_EEES1L_EEEEESM_NSB_IJNSB_IJlllEEESE_SX_EEESM_S22_NS1Q_6fusion15FusionCallbacksIS1U_NS23_17LinearCombinationISM_fSM_fLNS_15FloatRoundStyleE2EEES1V_S20_JEEENSA_5SM1004TMEM4LOAD26SM100_TMEM_LOAD_32dp32b16xENSA_20SM90_TMA_LOAD_IM2COLENS16_INS17_ILi2ELi4ELi3EEES1A_NSV_INSB_IJS1B_S1X_EEENSB_IJS1X_SE_EEEEEEENSA_39AutoVectorizingCopyWithAssumedAlignmentILi128EEENSA_21SM90_TMA_STORE_IM2COLES2I_S2K_S2K_EEEvvEEEEvNT_6ParamsE)
        /*0008*/ 	.word	0x00000056


	//----- nvinfo : EIATTR_FRAME_SIZE
	.align		4
.L_19:
        /*000c*/ 	.byte	0x04, 0x11
        /*000e*/ 	.short	(.L_21 - .L_20)
	.align		4
.L_20:
        /*0010*/ 	.word	index@($__internal_2_$__cuda_sm10x_tcgen05_guardrail_trap_unallocated_columns_being_dealloced)
        /*0014*/ 	.word	0x00000008


	//----- nvinfo : EIATTR_FRAME_SIZE
	.align		4
.L_21:
        /*0018*/ 	.byte	0x04, 0x11
        /*001a*/ 	.short	(.L_23 - .L_22)
	.align		4
.L_22:
        /*001c*/ 	.word	index@($__internal_1_$__cuda_sm10x_tcgen05_guardrail_trap_phase_invalid_during_alloc)
        /*0020*/ 	.word	0x00000008


	//----- nvinfo : EIATTR_FRAME_SIZE
	.align		4
.L_23:
        /*0024*/ 	.byte	0x04, 0x11
        /*0026*/ 	.short	(.L_25 - .L_24)
	.align		4
.L_24:
        /*0028*/ 	.word	index@($__internal_0_$__cuda_sm10x_tcgen05_guardrail_trap_col_being_dealloced_not_returned_by_alloc)
        /*002c*/ 	.word	0x00000008


	//----- nvinfo : EIATTR_FRAME_SIZE
	.align		4
.L_25:
        /*0030*/ 	.byte	0x04, 0x11
        /*0032*/ 	.short	(.L_27 - .L_26)
	.align		4
.L_26:
        /*0034*/ 	.word	index@(_ZN7cutlass13device_kernelINS_4conv6kernel13ConvUniversalINS1_16ConvProblemShapeILNS1_8OperatorE1ELi2EEENS1_10collective14CollectiveConvINS1_47MainloopSm100TmaUmmaWarpSpecializedImplicitGemmILS5_1ELi16ELi2ELi1ELi2EN4cute5tupleIJNSA_1CILi2EEENSC_ILi1EEESE_EEEEENSB_IJNSC_ILi128EEENSC_ILi64EEENSB_IJNSC_ILi32EEEEEEEEENS_10tfloat32_tESM_NSA_8TiledMMAINSA_8MMA_AtomIJNSA_23SM100_MMA_TF32_2x1SM_SSISM_SM_fLi128ELi64ELNSA_4UMMA5MajorE0ELSR_1ELNSQ_7ScaleInE0ELSS_0EEEEEENSA_6LayoutINSB_IJSE_SE_SE_EEENSB_IJNSC_ILi0EEESX_SX_EEEEENSB_IJNSA_10UnderscoreES10_S10_EEEEENS7_6detail27Sm100ImplicitGemmTileTraitsINSA_25SM100_TMA_2SM_LOAD_IM2COLENSA_14ComposedLayoutINSA_7SwizzleILi3ELi4ELi3EEENSA_18smem_ptr_flag_bitsILi32EEENSV_INSB_IJNSC_ILi8EEESJ_EEENSB_IJSJ_SE_EEEEEEEvEENS14_INSA_18SM100_TMA_2SM_LOADENS16_INS17_ILi2ELi5ELi2EEES1A_NSV_INSB_IJSJ_NSC_ILi4EEEEEENSB_IJSE_SJ_EEEEEEEvEEEENS_8epilogue10collective18CollectiveEpilogueINS1Q_23Sm100TmaWarpSpecializedILi3ELi2ELi16ELb1ELb0EEEJNSB_IJSI_SI_SK_EEENSB_IJNSV_ISI_SE_EENSV_INSB_IJNSC_ILi16EEESD_EEES1L_EEEEESM_NSB_IJNSB_IJlllEEESE_SX_EEESM_S22_NS1Q_6fusion15FusionCallbacksIS1U_NS23_17LinearCombinationISM_fSM_fLNS_15FloatRoundStyleE2EEES1V_S20_JEEENSA_5SM1004TMEM4LOAD26SM100_TMEM_LOAD_32dp32b16xENSA_20SM90_TMA_LOAD_IM2COLENS16_INS17_ILi2ELi4ELi3EEES1A_NSV_INSB_IJS1B_S1X_EEENSB_IJS1X_SE_EEEEEEENSA_39AutoVectorizingCopyWithAssumedAlignmentILi128EEENSA_21SM90_TMA_STORE_IM2COLES2I_S2K_S2K_EEEvvEEEEvNT_6ParamsE)
        /*0038*/ 	.word	0x00000008


	//----- nvinfo : EIATTR_MIN_STACK_SIZE
	.align		4
.L_27:
        /*003c*/ 	.byte	0x04, 0x12
        /*003e*/ 	.short	(.L_29 - .L_28)
	.align		4
.L_28:
        /*0040*/ 	.word	index@(_ZN7cutlass13device_kernelINS_4conv6kernel13ConvUniversalINS1_16ConvProblemShapeILNS1_8OperatorE1ELi2EEENS1_10collective14CollectiveConvINS1_47MainloopSm100TmaUmmaWarpSpecializedImplicitGemmILS5_1ELi16ELi2ELi1ELi2EN4cute5tupleIJNSA_1CILi2EEENSC_ILi1EEESE_EEEEENSB_IJNSC_ILi128EEENSC_ILi64EEENSB_IJNSC_ILi32EEEEEEEEENS_10tfloat32_tESM_NSA_8TiledMMAINSA_8MMA_AtomIJNSA_23SM100_MMA_TF32_2x1SM_SSISM_SM_fLi128ELi64ELNSA_4UMMA5MajorE0ELSR_1ELNSQ_7ScaleInE0ELSS_0EEEEEENSA_6LayoutINSB_IJSE_SE_SE_EEENSB_IJNSC_ILi0EEESX_SX_EEEEENSB_IJNSA_10UnderscoreES10_S10_EEEEENS7_6detail27Sm100ImplicitGemmTileTraitsINSA_25SM100_TMA_2SM_LOAD_IM2COLENSA_14ComposedLayoutINSA_7SwizzleILi3ELi4ELi3EEENSA_18smem_ptr_flag_bitsILi32EEENSV_INSB_IJNSC_ILi8EEESJ_EEENSB_IJSJ_SE_EEEEEEEvEENS14_INSA_18SM100_TMA_2SM_LOADENS16_INS17_ILi2ELi5ELi2EEES1A_NSV_INSB_IJSJ_NSC_ILi4EEEEEENSB_IJSE_SJ_EEEEEEEvEEEENS_8epilogue10collective18CollectiveEpilogueINS1Q_23Sm100TmaWarpSpecializedILi3ELi2ELi16ELb1ELb0EEEJNSB_IJSI_SI_SK_EEENSB_IJNSV_ISI_SE_EENSV_INSB_IJNSC_ILi16EEESD_EEES1L_EEEEESM_NSB_IJNSB_IJlllEEESE_SX_EEESM_S22_NS1Q_6fusion15FusionCallbacksIS1U_NS23_17LinearCombinationISM_fSM_fLNS_15FloatRoundStyleE2EEES1V_S20_JEEENSA_5SM1004TMEM4LOAD26SM100_TMEM_LOAD_32dp32b16xENSA_20SM90_TMA_LOAD_IM2COLENS16_INS17_ILi2ELi4ELi3EEES1A_NSV_INSB_IJS1B_S1X_EEENSB_IJS1X_SE_EEEEEEENSA_39AutoVectorizingCopyWithAssumedAlignmentILi128EEENSA_21SM90_TMA_STORE_IM2COLES2I_S2K_S2K_EEEvvEEEEvNT_6ParamsE)
        /*0044*/ 	.word	0x00000008
.L_29:


//--------------------- .nv.compat                --------------------------
	.section	.nv.compat,"",@"SHT_CUDA_COMPAT_INFO"
	.align	4
        /*0000*/ 	.byte	0x02, 0x09, 0x01, 0x00, 0x02, 0x02, 0x02, 0x00, 0x02, 0x05, 0x05, 0x00, 0x03, 0x07, 0x01, 0x01
        /*0010*/ 	.byte	0x02, 0x03, 0x01, 0x00, 0x02, 0x06, 0x01, 0x00, 0x04, 0x0b, 0x08, 0x00, 0x09, 0x00, 0x00, 0x00
        /*0020*/ 	.byte	0x00, 0x00, 0x00, 0x00


//--------------------- .nv.info._ZN7cutlass13device_kernelINS_4conv6kernel13ConvUniversalINS1_16ConvProblemShapeILNS1_8OperatorE1ELi2EEENS1_10collective14CollectiveConvINS1_47MainloopSm100TmaUmmaWarpSpecializedImplicitGemmILS5_1ELi16ELi2ELi1ELi2EN4cute5tupleIJNSA_1CILi2EEENSC_ILi1EEESE_EEEEENSB_IJNSC_ILi128EEENSC_ILi64EEENSB_IJNSC_ILi32EEEEEEEEENS_10tfloat32_tESM_NSA_8TiledMMAINSA_8MMA_AtomIJNSA_23SM100_MMA_TF32_2x1SM_SSISM_SM_fLi128ELi64ELNSA_4UMMA5MajorE0ELSR_1ELNSQ_7ScaleInE0ELSS_0EEEEEENSA_6LayoutINSB_IJSE_SE_SE_EEENSB_IJNSC_ILi0EEESX_SX_EEEEENSB_IJNSA_10UnderscoreES10_S10_EEEEENS7_6detail27Sm100ImplicitGemmTileTraitsINSA_25SM100_TMA_2SM_LOAD_IM2COLENSA_14ComposedLayoutINSA_7SwizzleILi3ELi4ELi3EEENSA_18smem_ptr_flag_bitsILi32EEENSV_INSB_IJNSC_ILi8EEESJ_EEENSB_IJSJ_SE_EEEEEEEvEENS14_INSA_18SM100_TMA_2SM_LOADENS16_INS17_ILi2ELi5ELi2EEES1A_NSV_INSB_IJSJ_NSC_ILi4EEEEEENSB_IJSE_SJ_EEEEEEEvEEEENS_8epilogue10collective18CollectiveEpilogueINS1Q_23Sm100TmaWarpSpecializedILi3ELi2ELi16ELb1ELb0EEEJNSB_IJSI_SI_SK_EEENSB_IJNSV_ISI_SE_EENSV_INSB_IJNSC_ILi16EEESD_EEES1L_EEEEESM_NSB_IJNSB_IJlllEEESE_SX_EEESM_S22_NS1Q_6fusion15FusionCallbacksIS1U_NS23_17LinearCombinationISM_fSM_fLNS_15FloatRoundStyleE2EEES1V_S20_JEEENSA_5SM1004TMEM4LOAD26SM100_TMEM_LOAD_32dp32b16xENSA_20SM90_TMA_LOAD_IM2COLENS16_INS17_ILi2ELi4ELi3EEES1A_NSV_INSB_IJS1B_S1X_EEENSB_IJS1X_SE_EEEEEEENSA_39AutoVectorizingCopyWithAssumedAlignmentILi128EEENSA_21SM90_TMA_STORE_IM2COLES2I_S2K_S2K_EEEvvEEEEvNT_6ParamsE --------------------------
	.section	.nv.info._ZN7cutlass13device_kernelINS_4conv6kernel13ConvUniversalINS1_16ConvProblemShapeILNS1_8OperatorE1ELi2EEENS1_10collective14CollectiveConvINS1_47MainloopSm100TmaUmmaWarpSpecializedImplicitGemmILS5_1ELi16ELi2ELi1ELi2EN4cute5tupleIJNSA_1CILi2EEENSC_ILi1EEESE_EEEEENSB_IJNSC_ILi128EEENSC_ILi64EEENSB_IJNSC_ILi32EEEEEEEEENS_10tfloat32_tESM_NSA_8TiledMMAINSA_8MMA_AtomIJNSA_23SM100_MMA_TF32_2x1SM_SSISM_SM_fLi128ELi64ELNSA_4UMMA5MajorE0ELSR_1ELNSQ_7ScaleInE0ELSS_0EEEEEENSA_6LayoutINSB_IJSE_SE_SE_EEENSB_IJNSC_ILi0EEESX_SX_EEEEENSB_IJNSA_10UnderscoreES10_S10_EEEEENS7_6detail27Sm100ImplicitGemmTileTraitsINSA_25SM100_TMA_2SM_LOAD_IM2COLENSA_14ComposedLayoutINSA_7SwizzleILi3ELi4ELi3EEENSA_18smem_ptr_flag_bitsILi32EEENSV_INSB_IJNSC_ILi8EEESJ_EEENSB_IJSJ_SE_EEEEEEEvEENS14_INSA_18SM100_TMA_2SM_LOADENS16_INS17_ILi2ELi5ELi2EEES1A_NSV_INSB_IJSJ_NSC_ILi4EEEEEENSB_IJSE_SJ_EEEEEEEvEEEENS_8epilogue10collective18CollectiveEpilogueINS1Q_23Sm100TmaWarpSpecializedILi3ELi2ELi16ELb1ELb0EEEJNSB_IJSI_SI_SK_EEENSB_IJNSV_ISI_SE_EENSV_INSB_IJNSC_ILi16EEESD_EEES1L_EEEEESM_NSB_IJNSB_IJlllEEESE_SX_EEESM_S22_NS1Q_6fusion15FusionCallbacksIS1U_NS23_17LinearCombinationISM_fSM_fLNS_15FloatRoundStyleE2EEES1V_S20_JEEENSA_5SM1004TMEM4LOAD26SM100_TMEM_LOAD_32dp32b16xENSA_20SM90_TMA_LOAD_IM2COLENS16_INS17_ILi2ELi4ELi3EEES1A_NSV_INSB_IJS1B_S1X_EEENSB_IJS1X_SE_EEEEEEENSA_39AutoVectorizingCopyWithAssumedAlignmentILi128EEENSA_21SM90_TMA_STORE_IM2COLES2I_S2K_S2K_EEEvvEEEEvNT_6ParamsE,"",@"SHT_CUDA_INFO"
	.sectionflags	@""
	.align	4


	//----- nvinfo : EIATTR_CUDA_API_VERSION
	.align		4
        /*0000*/ 	.byte	0x04, 0x37
        /*0002*/ 	.short	(.L_31 - .L_30)
.L_30:
        /*0004*/ 	.word	0x00000082


	//----- nvinfo : EIATTR_KPARAM_INFO
	.align		4
.L_31:
        /*0008*/ 	.byte	0x04, 0x17
        /*000a*/ 	.short	(.L_33 - .L_32)
.L_32:
        /*000c*/ 	.word	0x00000000
        /*0010*/ 	.short	0x0000
        /*0012*/ 	.short	0x0000
        /*0014*/ 	.byte	0x00, 0xf0, 0x01, 0x20


	//----- nvinfo : EIATTR_AT_ENTRY_FRAGMENTS
	.align		4
.L_33:
        /*0018*/ 	.byte	0x04, 0x4f
        /*001a*/ 	.short	(.L_35 - .L_34)


	//   ....[0]....
.L_34:
        /*001c*/ 	.word	0x00000007


	//----- nvinfo : EIATTR_RESERVED_SMEM_USED
	.align		4
.L_35:
        /*0020*/ 	.byte	0x01, 0x41
	.zero		2


	//----- nvinfo : EIATTR_SPARSE_MMA_MASK
	.align		4
        /*0024*/ 	.byte	0x03, 0x50
        /*0026*/ 	.short	0x0000


	//----- nvinfo : EIATTR_TCGEN05_2CTA_USED
	.align		4
        /*0028*/ 	.byte	0x01, 0x52
	.zero		2


	//----- nvinfo : EIATTR_MAXREG_COUNT
	.align		4
        /*002c*/ 	.byte	0x03, 0x1b
        /*002e*/ 	.short	0x00ff


	//----- nvinfo : EIATTR_NUM_BARRIERS
	.align		4
        /*0030*/ 	.byte	0x02, 0x4c
        /*0032*/ 	.byte	0x07
	.zero		1


	//----- nvinfo : EIATTR_EXTERNS
	.align		4
        /*0034*/ 	.byte	0x04, 0x0f
        /*0036*/ 	.short	(.L_37 - .L_36)


	//   ....[0]....
	.align		4
.L_36:
        /*0038*/ 	.word	index@(__assertfail)


	//----- nvinfo : EIATTR_MERCURY_ISA_VERSION
	.align		4
.L_37:
        /*003c*/ 	.byte	0x03, 0x5f
        /*003e*/ 	.short	0x0101


	//----- nvinfo : EIATTR_INT_WARP_WIDE_INSTR_OFFSETS
	.align		4
        /*0040*/ 	.byte	0x04, 0x31
        /*0042*/ 	.short	(.L_39 - .L_38)


	//   ....[0]....
.L_38:
        /*0044*/ 	.word	0x00000de0


	//   ....[1]....
        /*0048*/ 	.word	0x00000e90


	//   ....[2]....
        /*004c*/ 	.word	0x00004ab0


	//   ....[3]....
        /*0050*/ 	.word	0x00004ad0


	//   ....[4]....
        /*0054*/ 	.word	0x00004b00


	//   ....[5]....
        /*0058*/ 	.word	0x00005760


	//   ....[6]....
        /*005c*/ 	.word	0x000058c0


	//   ....[7]....
        /*0060*/ 	.word	0x00005960


	//   ....[8]....
        /*0064*/ 	.word	0x00005a90


	//   ....[9]....
        /*0068*/ 	.word	0x00005bd0


	//   ....[10]....
        /*006c*/ 	.word	0x00005c50


	//----- nvinfo : EIATTR_COOP_GROUP_MASK_REGIDS
	.align		4
.L_39:
        /*0070*/ 	.byte	0x04, 0x29
        /*0072*/ 	.short	(.L_41 - .L_40)


	//   ....[0]....
.L_40:
        /*0074*/ 	.word	0xffffffff


	//   ....[1]....
        /*0078*/ 	.word	0xffffffff


	//   ....[2]....
        /*007c*/ 	.word	0xffffffff


	//   ....[3]....
        /*0080*/ 	.word	0xffffffff


	//   ....[4]....
        /*0084*/ 	.word	0xffffffff


	//   ....[5]....
        /*0088*/ 	.word	0xffffffff


	//   ....[6]....
        /*008c*/ 	.word	0xffffffff


	//   ....[7]....
        /*0090*/ 	.word	0xffffffff


	//   ....[8]....
        /*0094*/ 	.word	0xffffffff


	//   ....[9]....
        /*0098*/ 	.word	0xffffffff


	//   ....[10]....
        /*009c*/ 	.word	0xffffffff


	//   ....[11]....
        /*00a0*/ 	.word	0xffffffff


	//   ....[12]....
        /*00a4*/ 	.word	0xffffffff


	//----- nvinfo : EIATTR_COOP_GROUP_INSTR_OFFSETS
	.align		4
.L_41:
        /*00a8*/ 	.byte	0x04, 0x28
        /*00aa*/ 	.short	(.L_43 - .L_42)


	//   ....[0]....
.L_42:
        /*00ac*/ 	.word	0x000000d0


	//   ....[1]....
        /*00b0*/ 	.word	0x00000540


	//   ....[2]....
        /*00b4*/ 	.word	0x00000890


	//   ....[3]....
        /*00b8*/ 	.word	0x00000a10


	//   ....[4]....
        /*00bc*/ 	.word	0x00000b10


	//   ....[5]....
        /*00c0*/ 	.word	0x00000c60


	//   ....[6]....
        /*00c4*/ 	.word	0x00000f00


	//   ....[7]....
        /*00c8*/ 	.word	0x000025c0


	//   ....[8]....
        /*00cc*/ 	.word	0x00003990


	//   ....[9]....
        /*00d0*/ 	.word	0x00003e60


	//   ....[10]....
        /*00d4*/ 	.word	0x00003e90


	//   ....[11]....
        /*00d8*/ 	.word	0x000049d0


	//   ....[12]....
        /*00dc*/ 	.word	0x00004bd0


	//----- nvinfo : EIATTR_VRC_CTA_INIT_COUNT
	.align		4
.L_43:
        /*00e0*/ 	.byte	0x02, 0x4a
        /*00e2*/ 	.byte	0x80
	.zero		1


	//----- nvinfo : EIATTR_SYSCALL_OFFSETS
	.align		4
        /*00e4*/ 	.byte	0x04, 0x46
        /*00e6*/ 	.short	(.L_45 - .L_44)


	//   ....[0]....
.L_44:
        /*00e8*/ 	.word	0x00006930


	//   ....[1]....
        /*00ec*/ 	.word	0x00006a20


	//   ....[2]....
        /*00f0*/ 	.word	0x000073f0


	//   ....[3]....
        /*00f4*/ 	.word	0x00007e40


	//----- nvinfo : EIATTR_MBARRIER_INSTR_OFFSETS
	.align		4
.L_45:
        /*00f8*/ 	.byte	0x04, 0x39
        /*00fa*/ 	.short	(.L_47 - .L_46)


	//   ....[0]....
.L_46:
        /*00fc*/ 	.word	0x00000670
        /*0100*/ 	.word	0x000000ff
        /*0104*/ 	.word	0x00000000
        /*0108*/ 	.short	0x0100
        /*010a*/ 	.byte	0x04
	.zero		1


	//   ....[1]....
        /*010c*/ 	.word	0x00000680
        /*0110*/ 	.word	0x000000ff
        /*0114*/ 	.word	0x00000080
        /*0118*/ 	.short	0x0100
        /*011a*/ 	.byte	0x04
	.zero		1


	//   ....[2]....
        /*011c*/ 	.word	0x00000690
        /*0120*/ 	.word	0x000000ff
        /*0124*/ 	.word	0x00000008
        /*0128*/ 	.short	0x0100
        /*012a*/ 	.byte	0x04
	.zero		1


	//   ....[3]....
        /*012c*/ 	.word	0x000006a0
        /*0130*/ 	.word	0x000000ff
        /*0134*/ 	.word	0x00000088
        /*0138*/ 	.short	0x0100
        /*013a*/ 	.byte	0x04
	.zero		1


	//   ....[4]....
        /*013c*/ 	.word	0x000006b0
        /*0140*/ 	.word	0x000000ff
        /*0144*/ 	.word	0x00000010
        /*0148*/ 	.short	0x0100
        /*014a*/ 	.byte	0x04
	.zero		1


	//   ....[5]....
        /*014c*/ 	.word	0x000006c0
        /*0150*/ 	.word	0x000000ff
        /*0154*/ 	.word	0x00000090
        /*0158*/ 	.short	0x0100
        /*015a*/ 	.byte	0x04
	.zero		1


	//   ....[6]....
        /*015c*/ 	.word	0x000006d0
        /*0160*/ 	.word	0x000000ff
        /*0164*/ 	.word	0x00000018
        /*0168*/ 	.short	0x0100
        /*016a*/ 	.byte	0x04
	.zero		1


	//   ....[7]....
        /*016c*/ 	.word	0x000006e0
        /*0170*/ 	.word	0x000000ff
        /*0174*/ 	.word	0x00000098
        /*0178*/ 	.short	0x0100
        /*017a*/ 	.byte	0x04
	.zero		1


	//   ....[8]....
        /*017c*/ 	.word	0x000006f0
        /*0180*/ 	.word	0x000000ff
        /*0184*/ 	.word	0x00000020
        /*0188*/ 	.short	0x0100
        /*018a*/ 	.byte	0x04
	.zero		1


	//   ....[9]....
        /*018c*/ 	.word	0x00000700
        /*0190*/ 	.word	0x000000ff
        /*0194*/ 	.word	0x000000a0
        /*0198*/ 	.short	0x0100
        /*019a*/ 	.byte	0x04
	.zero		1


	//   ....[10]....
        /*019c*/ 	.word	0x00000710
        /*01a0*/ 	.word	0x000000ff
        /*01a4*/ 	.word	0x00000028
        /*01a8*/ 	.short	0x0100
        /*01aa*/ 	.byte	0x04
	.zero		1


	//   ....[11]....
        /*01ac*/ 	.word	0x00000720
        /*01b0*/ 	.word	0x000000ff
        /*01b4*/ 	.word	0x000000a8
        /*01b8*/ 	.short	0x0100
        /*01ba*/ 	.byte	0x04
	.zero		1


	//   ....[12]....
        /*01bc*/ 	.word	0x00000730
        /*01c0*/ 	.word	0x000000ff
        /*01c4*/ 	.word	0x00000030
        /*01c8*/ 	.short	0x0100
        /*01ca*/ 	.byte	0x04
	.zero		1


	//   ....[13]....
        /*01cc*/ 	.word	0x00000740
        /*01d0*/ 	.word	0x000000ff
        /*01d4*/ 	.word	0x000000b0
        /*01d8*/ 	.short	0x0100
        /*01da*/ 	.byte	0x04
	.zero		1


	//   ....[14]....
        /*01dc*/ 	.word	0x00000750
        /*01e0*/ 	.word	0x000000ff
        /*01e4*/ 	.word	0x00000038
        /*01e8*/ 	.short	0x0100
        /*01ea*/ 	.byte	0x04
	.zero		1


	//   ....[15]....
        /*01ec*/ 	.word	0x00000760
        /*01f0*/ 	.word	0x000000ff
        /*01f4*/ 	.word	0x000000b8
        /*01f8*/ 	.short	0x0100
        /*01fa*/ 	.byte	0x04
	.zero		1


	//   ....[16]....
        /*01fc*/ 	.word	0x00000770
        /*0200*/ 	.word	0x000000ff
        /*0204*/ 	.word	0x00000040
        /*0208*/ 	.short	0x0100
        /*020a*/ 	.byte	0x04
	.zero		1


	//   ....[17]....
        /*020c*/ 	.word	0x00000780
        /*0210*/ 	.word	0x000000ff
        /*0214*/ 	.word	0x000000c0
        /*0218*/ 	.short	0x0100
        /*021a*/ 	.byte	0x04
	.zero		1


	//   ....[18]....
        /*021c*/ 	.word	0x00000790
        /*0220*/ 	.word	0x000000ff
        /*0224*/ 	.word	0x00000048
        /*0228*/ 	.short	0x0100
        /*022a*/ 	.byte	0x04
	.zero		1


	//   ....[19]....
        /*022c*/ 	.word	0x000007a0
        /*0230*/ 	.word	0x000000ff
        /*0234*/ 	.word	0x000000c8
        /*0238*/ 	.short	0x0100
        /*023a*/ 	.byte	0x04
	.zero		1


	//   ....[20]....
        /*023c*/ 	.word	0x000007b0
        /*0240*/ 	.word	0x000000ff
        /*0244*/ 	.word	0x00000050
        /*0248*/ 	.short	0x0100
        /*024a*/ 	.byte	0x04
	.zero		1


	//   ....[21]....
        /*024c*/ 	.word	0x000007c0
        /*0250*/ 	.word	0x000000ff
        /*0254*/ 	.word	0x000000d0
        /*0258*/ 	.short	0x0100
        /*025a*/ 	.byte	0x04
	.zero		1


	//   ....[22]....
        /*025c*/ 	.word	0x000007d0
        /*0260*/ 	.word	0x000000ff
        /*0264*/ 	.word	0x00000058
        /*0268*/ 	.short	0x0100
        /*026a*/ 	.byte	0x04
	.zero		1


	//   ....[23]....
        /*026c*/ 	.word	0x000007e0
        /*0270*/ 	.word	0x000000ff
        /*0274*/ 	.word	0x000000d8
        /*0278*/ 	.short	0x0100
        /*027a*/ 	.byte	0x04
	.zero		1


	//   ....[24]....
        /*027c*/ 	.word	0x000007f0
        /*0280*/ 	.word	0x000000ff
        /*0284*/ 	.word	0x00000060
        /*0288*/ 	.short	0x0100
        /*028a*/ 	.byte	0x04
	.zero		1


	//   ....[25]....
        /*028c*/ 	.word	0x00000800
        /*0290*/ 	.word	0x000000ff
        /*0294*/ 	.word	0x000000e0
        /*0298*/ 	.short	0x0100
        /*029a*/ 	.byte	0x04
	.zero		1


	//   ....[26]....
        /*029c*/ 	.word	0x00000810
        /*02a0*/ 	.word	0x000000ff
        /*02a4*/ 	.word	0x00000068
        /*02a8*/ 	.short	0x0100
        /*02aa*/ 	.byte	0x04
	.zero		1


	//   ....[27]....
        /*02ac*/ 	.word	0x00000820
        /*02b0*/ 	.word	0x000000ff
        /*02b4*/ 	.word	0x000000e8
        /*02b8*/ 	.short	0x0100
        /*02ba*/ 	.byte	0x04
	.zero		1


	//   ....[28]....
        /*02bc*/ 	.word	0x00000830
        /*02c0*/ 	.word	0x000000ff
        /*02c4*/ 	.word	0x00000070
        /*02c8*/ 	.short	0x0100
        /*02ca*/ 	.byte	0x04
	.zero		1


	//   ....[29]....
        /*02cc*/ 	.word	0x00000840
        /*02d0*/ 	.word	0x000000ff
        /*02d4*/ 	.word	0x000000f0
        /*02d8*/ 	.short	0x0100
        /*02da*/ 	.byte	0x04
	.zero		1


	//   ....[30]....
        /*02dc*/ 	.word	0x00000850
        /*02e0*/ 	.word	0x000000ff
        /*02e4*/ 	.word	0x00000078
        /*02e8*/ 	.short	0x0100
        /*02ea*/ 	.byte	0x04
	.zero		1


	//   ....[31]....
        /*02ec*/ 	.word	0x00000860
        /*02f0*/ 	.word	0x000000ff
        /*02f4*/ 	.word	0x000000f8
        /*02f8*/ 	.short	0x0100
        /*02fa*/ 	.byte	0x04
	.zero		1


	//   ....[32]....
        /*02fc*/ 	.word	0x000009a0
        /*0300*/ 	.word	0x000000ff
        /*0304*/ 	.word	0x00000100
        /*0308*/ 	.short	0x0100
        /*030a*/ 	.byte	0x04
	.zero		1


	//   ....[33]....
        /*030c*/ 	.word	0x000009b0
        /*0310*/ 	.word	0x000000ff
        /*0314*/ 	.word	0x00000118
        /*0318*/ 	.short	0x0100
        /*031a*/ 	.byte	0x04
	.zero		1


	//   ....[34]....
        /*031c*/ 	.word	0x000009c0
        /*0320*/ 	.word	0x000000ff
        /*0324*/ 	.word	0x00000108
        /*0328*/ 	.short	0x0100
        /*032a*/ 	.byte	0x04
	.zero		1


	//   ....[35]....
        /*032c*/ 	.word	0x000009d0
        /*0330*/ 	.word	0x000000ff
        /*0334*/ 	.word	0x00000120
        /*0338*/ 	.short	0x0100
        /*033a*/ 	.byte	0x04
	.zero		1


	//   ....[36]....
        /*033c*/ 	.word	0x000009e0
        /*0340*/ 	.word	0x000000ff
        /*0344*/ 	.word	0x00000110
        /*0348*/ 	.short	0x0100
        /*034a*/ 	.byte	0x04
	.zero		1


	//   ....[37]....
        /*034c*/ 	.word	0x000009f0
        /*0350*/ 	.word	0x000000ff
        /*0354*/ 	.word	0x00000128
        /*0358*/ 	.short	0x0100
        /*035a*/ 	.byte	0x04
	.zero		1


	//   ....[38]....
        /*035c*/ 	.word	0x00000ae0
        /*0360*/ 	.word	0x000000ff
        /*0364*/ 	.word	0x00000130
        /*0368*/ 	.short	0x0100
        /*036a*/ 	.byte	0x04
	.zero		1


	//   ....[39]....
        /*036c*/ 	.word	0x00000af0
        /*0370*/ 	.word	0x000000ff
        /*0374*/ 	.word	0x00000138
        /*0378*/ 	.short	0x0100
        /*037a*/ 	.byte	0x04
	.zero		1


	//   ....[40]....
        /*037c*/ 	.word	0x00000c30
        /*0380*/ 	.word	0x000000ff
        /*0384*/ 	.word	0x00000140
        /*0388*/ 	.short	0x0100
        /*038a*/ 	.byte	0x06
	.zero		1


	//   ....[41]....
        /*038c*/ 	.word	0x00000c40
        /*0390*/ 	.word	0x000000ff
        /*0394*/ 	.word	0x00000148
        /*0398*/ 	.short	0x0100
        /*039a*/ 	.byte	0x06
	.zero		1


	//   ....[42]....
        /*039c*/ 	.word	0x00000d80
        /*03a0*/ 	.word	0x000000ff
        /*03a4*/ 	.word	0x00000150
        /*03a8*/ 	.short	0x0100
        /*03aa*/ 	.byte	0x04
	.zero		1


	//   ....[43]....
        /*03ac*/ 	.word	0x00000d90
        /*03b0*/ 	.word	0x000000ff
        /*03b4*/ 	.word	0x00000160
        /*03b8*/ 	.short	0x0100
        /*03ba*/ 	.byte	0x04
	.zero		1


	//   ....[44]....
        /*03bc*/ 	.word	0x00000da0
        /*03c0*/ 	.word	0x000000ff
        /*03c4*/ 	.word	0x00000158
        /*03c8*/ 	.short	0x0100
        /*03ca*/ 	.byte	0x04
	.zero		1


	//   ....[45]....
        /*03cc*/ 	.word	0x00000db0
        /*03d0*/ 	.word	0x000000ff
        /*03d4*/ 	.word	0x00000168
        /*03d8*/ 	.short	0x0100
        /*03da*/ 	.byte	0x04
	.zero		1


	//   ....[46]....
        /*03dc*/ 	.word	0x00000eb0
        /*03e0*/ 	.word	0x000000ff
        /*03e4*/ 	.word	0x00000170
        /*03e8*/ 	.short	0x0100
        /*03ea*/ 	.byte	0x06
	.zero		1


	//   ....[47]....
        /*03ec*/ 	.word	0x000019f0
        /*03f0*/ 	.word	0x000000ff
        /*03f4*/ 	.word	0x00000080
        /*03f8*/ 	.short	0x010a
        /*03fa*/ 	.byte	0x04
	.zero		1


	//   ....[48]....
        /*03fc*/ 	.word	0x00001c70
        /*0400*/ 	.word	0x000000ff
        /*0404*/ 	.word	0x00000080
        /*0408*/ 	.short	0x010a
        /*040a*/ 	.byte	0x11
	.zero		1


	//   ....[49]....
        /*040c*/ 	.word	0x00001e20
        /*0410*/ 	.word	0x000000ff
        /*0414*/ 	.word	0x00000080
        /*0418*/ 	.short	0x010a
        /*041a*/ 	.byte	0x07
	.zero		1


	//   ....[50]....
        /*041c*/ 	.word	0x00001ff0
        /*0420*/ 	.word	0x000000ff
        /*0424*/ 	.word	0x00000138
        /*0428*/ 	.short	0x0101
        /*042a*/ 	.byte	0x19
	.zero		1


	//   ....[51]....
        /*042c*/ 	.word	0x00002020
        /*0430*/ 	.word	0x000000ff
        /*0434*/ 	.word	0x00000080
        /*0438*/ 	.short	0x010a
        /*043a*/ 	.byte	0x04
	.zero		1


	//   ....[52]....
        /*043c*/ 	.word	0x00002240
        /*0440*/ 	.word	0x000000ff
        /*0444*/ 	.word	0x00000080
        /*0448*/ 	.short	0x010a
        /*044a*/ 	.byte	0x11
	.zero		1


	//   ....[53]....
        /*044c*/ 	.word	0x000023f0
        /*0450*/ 	.word	0x000000ff
        /*0454*/ 	.word	0x00000080
        /*0458*/ 	.short	0x010a
        /*045a*/ 	.byte	0x07
	.zero		1


	//   ....[54]....
        /*045c*/ 	.word	0x000025d0
        /*0460*/ 	.word	0x000000ff
        /*0464*/ 	.word	0x00000140
        /*0468*/ 	.short	0x010a
        /*046a*/ 	.byte	0x19
	.zero		1


	//   ....[55]....
        /*046c*/ 	.word	0x00002690
        /*0470*/ 	.word	0x000000ff
        /*0474*/ 	.word	0x00000000
        /*0478*/ 	.short	0x0101
        /*047a*/ 	.byte	0x04
	.zero		1


	//   ....[56]....
        /*047c*/ 	.word	0x00002c90
        /*0480*/ 	.word	0x000000ff
        /*0484*/ 	.word	0x00000000
        /*0488*/ 	.short	0x010a
        /*048a*/ 	.byte	0x04
	.zero		1


	//   ....[57]....
        /*048c*/ 	.word	0x00002d30
        /*0490*/ 	.word	0x000000ff
        /*0494*/ 	.word	0x00000000
        /*0498*/ 	.short	0x010a
        /*049a*/ 	.byte	0x05
	.zero		1


	//   ....[58]....
        /*049c*/ 	.word	0x00002dd0
        /*04a0*/ 	.word	0x000000ff
        /*04a4*/ 	.word	0x00000000
        /*04a8*/ 	.short	0x010a
        /*04aa*/ 	.byte	0x05
	.zero		1


	//   ....[59]....
        /*04ac*/ 	.word	0x00002e70
        /*04b0*/ 	.word	0x000000ff
        /*04b4*/ 	.word	0x00000000
        /*04b8*/ 	.short	0x010a
        /*04ba*/ 	.byte	0x05
	.zero		1


	//   ....[60]....
        /*04bc*/ 	.word	0x00002f10
        /*04c0*/ 	.word	0x000000ff
        /*04c4*/ 	.word	0x00000000
        /*04c8*/ 	.short	0x010a
        /*04ca*/ 	.byte	0x05
	.zero		1


	//   ....[61]....
        /*04cc*/ 	.word	0x00002fb0
        /*04d0*/ 	.word	0x000000ff
        /*04d4*/ 	.word	0x00000000
        /*04d8*/ 	.short	0x010a
        /*04da*/ 	.byte	0x05
	.zero		1


	//   ....[62]....
        /*04dc*/ 	.word	0x00003050
        /*04e0*/ 	.word	0x000000ff
        /*04e4*/ 	.word	0x00000000
        /*04e8*/ 	.short	0x010a
        /*04ea*/ 	.byte	0x05
	.zero		1


	//   ....[63]....
        /*04ec*/ 	.word	0x000030f0
        /*04f0*/ 	.word	0x000000ff
        /*04f4*/ 	.word	0x00000000
        /*04f8*/ 	.short	0x010a
        /*04fa*/ 	.byte	0x05
	.zero		1


	//   ....[64]....
        /*04fc*/ 	.word	0x00003190
        /*0500*/ 	.word	0x000000ff
        /*0504*/ 	.word	0x00000000
        /*0508*/ 	.short	0x010a
        /*050a*/ 	.byte	0x05
	.zero		1


	//   ....[65]....
        /*050c*/ 	.word	0x00003230
        /*0510*/ 	.word	0x000000ff
        /*0514*/ 	.word	0x00000000
        /*0518*/ 	.short	0x010a
        /*051a*/ 	.byte	0x05
	.zero		1


	//   ....[66]....
        /*051c*/ 	.word	0x000032d0
        /*0520*/ 	.word	0x000000ff
        /*0524*/ 	.word	0x00000000
        /*0528*/ 	.short	0x010a
        /*052a*/ 	.byte	0x05
	.zero		1


	//   ....[67]....
        /*052c*/ 	.word	0x00003370
        /*0530*/ 	.word	0x000000ff
        /*0534*/ 	.word	0x00000000
        /*0538*/ 	.short	0x010a
        /*053a*/ 	.byte	0x05
	.zero		1


	//   ....[68]....
        /*053c*/ 	.word	0x00003410
        /*0540*/ 	.word	0x000000ff
        /*0544*/ 	.word	0x00000000
        /*0548*/ 	.short	0x010a
        /*054a*/ 	.byte	0x05
	.zero		1


	//   ....[69]....
        /*054c*/ 	.word	0x000034b0
        /*0550*/ 	.word	0x000000ff
        /*0554*/ 	.word	0x00000000
        /*0558*/ 	.short	0x010a
        /*055a*/ 	.byte	0x05
	.zero		1


	//   ....[70]....
        /*055c*/ 	.word	0x00003550
        /*0560*/ 	.word	0x000000ff
        /*0564*/ 	.word	0x00000000
        /*0568*/ 	.short	0x010a
        /*056a*/ 	.byte	0x05
	.zero		1


	//   ....[71]....
        /*056c*/ 	.word	0x00003600
        /*0570*/ 	.word	0x00000000
        /*0574*/ 	.word	0x00000000
        /*0578*/ 	.short	0x010a
        /*057a*/ 	.byte	0xff
	.zero		1


	//   ....[72]....
        /*057c*/ 	.word	0x00003750
        /*0580*/ 	.word	0x000000ff
        /*0584*/ 	.word	0x00000148
        /*0588*/ 	.short	0x010a
        /*058a*/ 	.byte	0x04
	.zero		1


	//   ....[73]....
        /*058c*/ 	.word	0x000037f0
        /*0590*/ 	.word	0x000000ff
        /*0594*/ 	.word	0x00000140
        /*0598*/ 	.short	0x010a
        /*059a*/ 	.byte	0x04
	.zero		1


	//   ....[74]....
        /*059c*/ 	.word	0x00003890
        /*05a0*/ 	.word	0x000000ff
        /*05a4*/ 	.word	0x00000000
        /*05a8*/ 	.short	0x0101
        /*05aa*/ 	.byte	0x05
	.zero		1


	//   ....[75]....
        /*05ac*/ 	.word	0x000038d0
        /*05b0*/ 	.word	0x000000ff
        /*05b4*/ 	.word	0x00000148
        /*05b8*/ 	.short	0x0106
        /*05ba*/ 	.byte	0x04
	.zero		1


	//   ....[76]....
        /*05bc*/ 	.word	0x00003910
        /*05c0*/ 	.word	0x00000000
        /*05c4*/ 	.word	0x00000148
        /*05c8*/ 	.short	0x010a
        /*05ca*/ 	.byte	0xff
	.zero		1


	//   ....[77]....
        /*05cc*/ 	.word	0x00003b60
        /*05d0*/ 	.word	0x000000ff
        /*05d4*/ 	.word	0x00000008
        /*05d8*/ 	.short	0x010a
        /*05da*/ 	.byte	0x05
	.zero		1


	//   ....[78]....
        /*05dc*/ 	.word	0x00003b80
        /*05e0*/ 	.word	0x000000ff
        /*05e4*/ 	.word	0x00000008
        /*05e8*/ 	.short	0x010a
        /*05ea*/ 	.byte	0x05
	.zero		1


	//   ....[79]....
        /*05ec*/ 	.word	0x00003d10
        /*05f0*/ 	.word	0x000000ff
        /*05f4*/ 	.word	0x00000008
        /*05f8*/ 	.short	0x010a
        /*05fa*/ 	.byte	0x05
	.zero		1


	//   ....[80]....
        /*05fc*/ 	.word	0x00003d30
        /*0600*/ 	.word	0x000000ff
        /*0604*/ 	.word	0x00000008
        /*0608*/ 	.short	0x010a
        /*060a*/ 	.byte	0x05
	.zero		1


	//   ....[81]....
        /*060c*/ 	.word	0x00003df0
        /*0610*/ 	.word	0x000000ff
        /*0614*/ 	.word	0x00000000
        /*0618*/ 	.short	0x0101
        /*061a*/ 	.byte	0x04
	.zero		1


	//   ....[82]....
        /*061c*/ 	.word	0x00004170
        /*0620*/ 	.word	0x000000ff
        /*0624*/ 	.word	0x00000140
        /*0628*/ 	.short	0x010a
        /*062a*/ 	.byte	0x14
	.zero		1


	//   ....[83]....
        /*062c*/ 	.word	0x00004210
        /*0630*/ 	.word	0x000000ff
        /*0634*/ 	.word	0x00000000
        /*0638*/ 	.short	0x0101
        /*063a*/ 	.byte	0x22
	.zero		1


	//   ....[84]....
        /*063c*/ 	.word	0x00004250
        /*0640*/ 	.word	0x000000ff
        /*0644*/ 	.word	0x00000160
        /*0648*/ 	.short	0x010a
        /*064a*/ 	.byte	0x19
	.zero		1


	//   ....[85]....
        /*064c*/ 	.word	0x000042f0
        /*0650*/ 	.word	0x000000ff
        /*0654*/ 	.word	0x00000000
        /*0658*/ 	.short	0x010a
        /*065a*/ 	.byte	0x04
	.zero		1


	//   ....[86]....
        /*065c*/ 	.word	0x00004340
        /*0660*/ 	.word	0x000000ff
        /*0664*/ 	.word	0x00000000
        /*0668*/ 	.short	0x010a
        /*066a*/ 	.byte	0x12
	.zero		1


	//   ....[87]....
        /*066c*/ 	.word	0x00004490
        /*0670*/ 	.word	0x000000ff
        /*0674*/ 	.word	0x00000000
        /*0678*/ 	.short	0x010a
        /*067a*/ 	.byte	0x05
	.zero		1


	//   ....[88]....
        /*067c*/ 	.word	0x000047c0
        /*0680*/ 	.word	0x000000ff
        /*0684*/ 	.word	0x00000000
        /*0688*/ 	.short	0x010a
        /*068a*/ 	.byte	0x04
	.zero		1


	//   ....[89]....
        /*068c*/ 	.word	0x00004860
        /*0690*/ 	.word	0x00000000
        /*0694*/ 	.word	0x00000000
        /*0698*/ 	.short	0x010a
        /*069a*/ 	.byte	0xff
	.zero		1


	//   ....[90]....
        /*069c*/ 	.word	0x000048a0
        /*06a0*/ 	.word	0x00000000
        /*06a4*/ 	.word	0x00000000
        /*06a8*/ 	.short	0x010a
        /*06aa*/ 	.byte	0xff
	.zero		1


	//   ....[91]....
        /*06ac*/ 	.word	0x00004910
        /*06b0*/ 	.word	0x000000ff
        /*06b4*/ 	.word	0x00000000
        /*06b8*/ 	.short	0x0101
        /*06ba*/ 	.byte	0x04
	.zero		1


	//   ....[92]....
        /*06bc*/ 	.word	0x00004950
        /*06c0*/ 	.word	0x000000ff
        /*06c4*/ 	.word	0x00000170
        /*06c8*/ 	.short	0x010a
        /*06ca*/ 	.byte	0x14
	.zero		1


	//   ....[93]....
        /*06cc*/ 	.word	0x000049c0
        /*06d0*/ 	.word	0x000000ff
        /*06d4*/ 	.word	0x00000000
        /*06d8*/ 	.short	0x0101
        /*06da*/ 	.byte	0x04
	.zero		1


	//   ....[94]....
        /*06dc*/ 	.word	0x00004e90
        /*06e0*/ 	.word	0x000000ff
        /*06e4*/ 	.word	0x00000140
        /*06e8*/ 	.short	0x010a
        /*06ea*/ 	.byte	0x1f
	.zero		1


	//   ....[95]....
        /*06ec*/ 	.word	0x00004f30
        /*06f0*/ 	.word	0x000000ff
        /*06f4*/ 	.word	0x00000000
        /*06f8*/ 	.short	0x0101
        /*06fa*/ 	.byte	0x2e
	.zero		1


	//   ....[96]....
        /*06fc*/ 	.word	0x00005470
        /*0700*/ 	.word	0x000000ff
        /*0704*/ 	.word	0x00000138
        /*0708*/ 	.short	0x010a
        /*070a*/ 	.byte	0x1f
	.zero		1


	//   ....[97]....
        /*070c*/ 	.word	0x00005660
        /*0710*/ 	.word	0x000000ff
        /*0714*/ 	.word	0x00000118
        /*0718*/ 	.short	0x010a
        /*071a*/ 	.byte	0x07
	.zero		1


	//   ....[98]....
        /*071c*/ 	.word	0x00005980
        /*0720*/ 	.word	0x000000ff
        /*0724*/ 	.word	0x00000100
        /*0728*/ 	.short	0x010b
        /*072a*/ 	.byte	0x07
	.zero		1


	//   ....[99]....
        /*072c*/ 	.word	0x000059b0
        /*0730*/ 	.word	0x000000ff
        /*0734*/ 	.word	0x00000000
        /*0738*/ 	.short	0x0101
        /*073a*/ 	.byte	0x04
	.zero		1


	//   ....[100]....
        /*073c*/ 	.word	0x000059c0
        /*0740*/ 	.word	0x000000ff
        /*0744*/ 	.word	0x00000118
        /*0748*/ 	.short	0x010a
        /*074a*/ 	.byte	0x05
	.zero		1


	//   ....[101]....
        /*074c*/ 	.word	0x00005c70
        /*0750*/ 	.word	0x000000ff
        /*0754*/ 	.word	0x00000100
        /*0758*/ 	.short	0x010b
        /*075a*/ 	.byte	0x05
	.zero		1


	//   ....[102]....
        /*075c*/ 	.word	0x00005c80
        /*0760*/ 	.word	0x000000ff
        /*0764*/ 	.word	0x00000000
        /*0768*/ 	.short	0x0101
        /*076a*/ 	.byte	0x04
	.zero		1


	//   ....[103]....
        /*076c*/ 	.word	0x00005ce0
        /*0770*/ 	.word	0x000000ff
        /*0774*/ 	.word	0x00000000
        /*0778*/ 	.short	0x010a
        /*077a*/ 	.byte	0x04
	.zero		1


	//   ....[104]....
        /*077c*/ 	.word	0x00005d70
        /*0780*/ 	.word	0x000000ff
        /*0784*/ 	.word	0x00000000
        /*0788*/ 	.short	0x010a
        /*078a*/ 	.byte	0x05
	.zero		1


	//   ....[105]....
        /*078c*/ 	.word	0x00005e10
        /*0790*/ 	.word	0x00000000
        /*0794*/ 	.word	0x00000000
        /*0798*/ 	.short	0x010a
        /*079a*/ 	.byte	0xff
	.zero		1


	//   ....[106]....
        /*079c*/ 	.word	0x000061d0
        /*07a0*/ 	.word	0x000000ff
        /*07a4*/ 	.word	0x00000140
        /*07a8*/ 	.short	0x010a
        /*07aa*/ 	.byte	0x2e
	.zero		1


	//   ....[107]....
        /*07ac*/ 	.word	0x000062a0
        /*07b0*/ 	.word	0x000000ff
        /*07b4*/ 	.word	0x00000000
        /*07b8*/ 	.short	0x0101
        /*07ba*/ 	.byte	0x04
	.zero		1


	//   ....[108]....
        /*07bc*/ 	.word	0x00006ee0
        /*07c0*/ 	.word	0x00000000
        /*07c4*/ 	.word	0x00000100
        /*07c8*/ 	.short	0x010a
        /*07ca*/ 	.byte	0xff
	.zero		1


	//   ....[109]....
        /*07cc*/ 	.word	0x00006fe0
        /*07d0*/ 	.word	0x0000004b
        /*07d4*/ 	.word	0x00000150
        /*07d8*/ 	.short	0x010a
        /*07da*/ 	.byte	0xff
	.zero		1


	//   ....[110]....
        /*07dc*/ 	.word	0x000071a0
        /*07e0*/ 	.word	0x00000000
        /*07e4*/ 	.word	0x00000100
        /*07e8*/ 	.short	0x010a
        /*07ea*/ 	.byte	0xff
	.zero		1


	//   ....[111]....
        /*07ec*/ 	.word	0x000072d0
        /*07f0*/ 	.word	0x0000004b
        /*07f4*/ 	.word	0x00000150
        /*07f8*/ 	.short	0x010a
        /*07fa*/ 	.byte	0xff
	.zero		1


	//   ....[112]....
        /*07fc*/ 	.word	0x00007b80
        /*0800*/ 	.word	0x00000000
        /*0804*/ 	.word	0x00000000
        /*0808*/ 	.short	0x0101
        /*080a*/ 	.byte	0xff
	.zero		1


	//   ....[113]....
        /*080c*/ 	.word	0x00007b90
        /*0810*/ 	.word	0x00000003
        /*0814*/ 	.word	0x00000100
        /*0818*/ 	.short	0x010a
        /*081a*/ 	.byte	0xff
	.zero		1


	//   ....[114]....
        /*081c*/ 	.word	0x00007c60
        /*0820*/ 	.word	0x00000003
        /*0824*/ 	.word	0x00000100
        /*0828*/ 	.short	0x010a
        /*082a*/ 	.byte	0xff
	.zero		1


	//   ....[115]....
        /*082c*/ 	.word	0x00007fc0
        /*0830*/ 	.word	0x0000004d
        /*0834*/ 	.word	0x00000000
        /*0838*/ 	.short	0x0101
        /*083a*/ 	.byte	0xff
	.zero		1


	//   ....[116]....
        /*083c*/ 	.word	0x00008670
        /*0840*/ 	.word	0x00000002
        /*0844*/ 	.word	0x00000000
        /*0848*/ 	.short	0x0101
        /*084a*/ 	.byte	0xff
	.zero		1


	//   ....[117]....
        /*084c*/ 	.word	0x000088f0
        /*0850*/ 	.word	0x000000ff
        /*0854*/ 	.word	0x00000000
        /*0858*/ 	.short	0x0101
        /*085a*/ 	.byte	0x04
	.zero		1


	//   ....[118]....
        /*085c*/ 	.word	0x00008920
        /*0860*/ 	.word	0x00000000
        /*0864*/ 	.word	0x00000080
        /*0868*/ 	.short	0x010a
        /*086a*/ 	.byte	0xff
	.zero		1


	//   ....[119]....
        /*086c*/ 	.word	0x00008980
        /*0870*/ 	.word	0x00000000
        /*0874*/ 	.word	0x00000080
        /*0878*/ 	.short	0x010a
        /*087a*/ 	.byte	0xff
	.zero		1


	//   ....[120]....
        /*087c*/ 	.word	0x000089e0
        /*0880*/ 	.word	0x00000000
        /*0884*/ 	.word	0x00000140
        /*0888*/ 	.short	0x010a
        /*088a*/ 	.byte	0xff
	.zero		1


	//   ....[121]....
        /*088c*/ 	.word	0x00008a40
        /*0890*/ 	.word	0x00000000
        /*0894*/ 	.word	0x00000000
        /*0898*/ 	.short	0x010a
        /*089a*/ 	.byte	0xff
	.zero		1


	//   ....[122]....
        /*089c*/ 	.word	0x00008aa0
        /*08a0*/ 	.word	0x00000000
        /*08a4*/ 	.word	0x00000000
        /*08a8*/ 	.short	0x010a
        /*08aa*/ 	.byte	0xff
	.zero		1


	//   ....[123]....
        /*08ac*/ 	.word	0x00008b00
        /*08b0*/ 	.word	0x00000000
        /*08b4*/ 	.word	0x00000000
        /*08b8*/ 	.short	0x010a
        /*08ba*/ 	.byte	0xff
	.zero		1


	//   ....[124]....
        /*08bc*/ 	.word	0x00008b60
        /*08c0*/ 	.word	0x00000000
        /*08c4*/ 	.word	0x00000000
        /*08c8*/ 	.short	0x010a
        /*08ca*/ 	.byte	0xff
	.zero		1


	//   ....[125]....
        /*08cc*/ 	.word	0x00008bc0
        /*08d0*/ 	.word	0x00000000
        /*08d4*/ 	.word	0x00000000
        /*08d8*/ 	.short	0x010a
        /*08da*/ 	.byte	0xff
	.zero		1


	//   ....[126]....
        /*08dc*/ 	.word	0x00008c20
        /*08e0*/ 	.word	0x00000000
        /*08e4*/ 	.word	0x00000000
        /*08e8*/ 	.short	0x010a
        /*08ea*/ 	.byte	0xff
	.zero		1


	//   ....[127]....
        /*08ec*/ 	.word	0x00008c80
        /*08f0*/ 	.word	0x00000000
        /*08f4*/ 	.word	0x00000000
        /*08f8*/ 	.short	0x010a
        /*08fa*/ 	.byte	0xff
	.zero		1


	//   ....[128]....
        /*08fc*/ 	.word	0x00008ce0
        /*0900*/ 	.word	0x00000000
        /*0904*/ 	.word	0x00000000
        /*0908*/ 	.short	0x010a
        /*090a*/ 	.byte	0xff
	.zero		1


	//   ....[129]....
        /*090c*/ 	.word	0x00008d40
        /*0910*/ 	.word	0x00000000
        /*0914*/ 	.word	0x00000000
        /*0918*/ 	.short	0x010a
        /*091a*/ 	.byte	0xff
	.zero		1


	//   ....[130]....
        /*091c*/ 	.word	0x00008da0
        /*0920*/ 	.word	0x00000000
        /*0924*/ 	.word	0x00000000
        /*0928*/ 	.short	0x010a
        /*092a*/ 	.byte	0xff
	.zero		1


	//   ....[131]....
        /*092c*/ 	.word	0x00008e00
        /*0930*/ 	.word	0x00000000
        /*0934*/ 	.word	0x00000000
        /*0938*/ 	.short	0x010a
        /*093a*/ 	.byte	0xff
	.zero		1


	//   ....[132]....
        /*093c*/ 	.word	0x00008e60
        /*0940*/ 	.word	0x00000000
        /*0944*/ 	.word	0x00000000
        /*0948*/ 	.short	0x010a
        /*094a*/ 	.byte	0xff
	.zero		1


	//   ....[133]....
        /*094c*/ 	.word	0x00008ec0
        /*0950*/ 	.word	0x00000000
        /*0954*/ 	.word	0x00000000
        /*0958*/ 	.short	0x010a
        /*095a*/ 	.byte	0xff
	.zero		1


	//   ....[134]....
        /*095c*/ 	.word	0x00008f20
        /*0960*/ 	.word	0x00000000
        /*0964*/ 	.word	0x00000000
        /*0968*/ 	.short	0x010a
        /*096a*/ 	.byte	0xff
	.zero		1


	//   ....[135]....
        /*096c*/ 	.word	0x00008f80
        /*0970*/ 	.word	0x00000000
        /*0974*/ 	.word	0x00000000
        /*0978*/ 	.short	0x010a
        /*097a*/ 	.byte	0xff
	.zero		1


	//   ....[136]....
        /*097c*/ 	.word	0x00008fe0
        /*0980*/ 	.word	0x00000004
        /*0984*/ 	.word	0x00000148
        /*0988*/ 	.short	0x010a
        /*098a*/ 	.byte	0xff
	.zero		1


	//   ....[137]....
        /*098c*/ 	.word	0x00009040
        /*0990*/ 	.word	0x00000004
        /*0994*/ 	.word	0x00000140
        /*0998*/ 	.short	0x010a
        /*099a*/ 	.byte	0xff
	.zero		1


	//   ....[138]....
        /*099c*/ 	.word	0x000090a0
        /*09a0*/ 	.word	0x00000005
        /*09a4*/ 	.word	0x00000008
        /*09a8*/ 	.short	0x010a
        /*09aa*/ 	.byte	0xff
	.zero		1


	//   ....[139]....
        /*09ac*/ 	.word	0x00009180
        /*09b0*/ 	.word	0x00000003
        /*09b4*/ 	.word	0x00000008
        /*09b8*/ 	.short	0x010a
        /*09ba*/ 	.byte	0xff
	.zero		1


	//   ....[140]....
        /*09bc*/ 	.word	0x000091e0
        /*09c0*/ 	.word	0x00000004
        /*09c4*/ 	.word	0x00000140
        /*09c8*/ 	.short	0x010a
        /*09ca*/ 	.byte	0xff
	.zero		1


	//   ....[141]....
        /*09cc*/ 	.word	0x00009240
        /*09d0*/ 	.word	0x00000004
        /*09d4*/ 	.word	0x00000160
        /*09d8*/ 	.short	0x010a
        /*09da*/ 	.byte	0xff
	.zero		1


	//   ....[142]....
        /*09dc*/ 	.word	0x000092a0
        /*09e0*/ 	.word	0x00000004
        /*09e4*/ 	.word	0x00000000
        /*09e8*/ 	.short	0x010a
        /*09ea*/ 	.byte	0xff
	.zero		1


	//   ....[143]....
        /*09ec*/ 	.word	0x00009300
        /*09f0*/ 	.word	0x00000000
        /*09f4*/ 	.word	0x00000000
        /*09f8*/ 	.short	0x010a
        /*09fa*/ 	.byte	0xff
	.zero		1


	//   ....[144]....
        /*09fc*/ 	.word	0x00009360
        /*0a00*/ 	.word	0x00000000
        /*0a04*/ 	.word	0x00000170
        /*0a08*/ 	.short	0x010a
        /*0a0a*/ 	.byte	0xff
	.zero		1


	//   ....[145]....
        /*0a0c*/ 	.word	0x000093c0
        /*0a10*/ 	.word	0x00000000
        /*0a14*/ 	.word	0x00000140
        /*0a18*/ 	.short	0x010a
        /*0a1a*/ 	.byte	0xff
	.zero		1


	//   ....[146]....
        /*0a1c*/ 	.word	0x00009420
        /*0a20*/ 	.word	0x00000000
        /*0a24*/ 	.word	0x00000138
        /*0a28*/ 	.short	0x010a
        /*0a2a*/ 	.byte	0xff
	.zero		1


	//   ....[147]....
        /*0a2c*/ 	.word	0x00009480
        /*0a30*/ 	.word	0x00000000
        /*0a34*/ 	.word	0x00000118
        /*0a38*/ 	.short	0x010a
        /*0a3a*/ 	.byte	0xff
	.zero		1


	//   ....[148]....
        /*0a3c*/ 	.word	0x000094e0
        /*0a40*/ 	.word	0x00000005
        /*0a44*/ 	.word	0x00000118
        /*0a48*/ 	.short	0x010a
        /*0a4a*/ 	.byte	0xff
	.zero		1


	//   ....[149]....
        /*0a4c*/ 	.word	0x00009540
        /*0a50*/ 	.word	0x00000000
        /*0a54*/ 	.word	0x00000000
        /*0a58*/ 	.short	0x010a
        /*0a5a*/ 	.byte	0xff
	.zero		1


	//   ....[150]....
        /*0a5c*/ 	.word	0x000095a0
        /*0a60*/ 	.word	0x00000000
        /*0a64*/ 	.word	0x00000000
        /*0a68*/ 	.short	0x010a
        /*0a6a*/ 	.byte	0xff
	.zero		1


	//   ....[151]....
        /*0a6c*/ 	.word	0x00009600
        /*0a70*/ 	.word	0x00000000
        /*0a74*/ 	.word	0x00000140
        /*0a78*/ 	.short	0x010a
        /*0a7a*/ 	.byte	0xff
	.zero		1


	//   ....[152]....
        /*0a7c*/ 	.word	0x00009650
        /*0a80*/ 	.word	0x00000000
        /*0a84*/ 	.word	0x00000100
        /*0a88*/ 	.short	0x010a
        /*0a8a*/ 	.byte	0xff
	.zero		1


	//   ....[153]....
        /*0a8c*/ 	.word	0x000096a0
        /*0a90*/ 	.word	0x0000004b
        /*0a94*/ 	.word	0x00000150
        /*0a98*/ 	.short	0x010a
        /*0a9a*/ 	.byte	0xff
	.zero		1


	//   ....[154]....
        /*0a9c*/ 	.word	0x000096f0
        /*0aa0*/ 	.word	0x00000003
        /*0aa4*/ 	.word	0x00000100
        /*0aa8*/ 	.short	0x010a
        /*0aaa*/ 	.byte	0xff
	.zero		1


	//----- nvinfo : EIATTR_NUM_MBARRIERS
	.align		4
.L_47:
        /*0aac*/ 	.byte	0x03, 0x38
        /*0aae*/ 	.short	0x002f


	//----- nvinfo : EIATTR_EXIT_INSTR_OFFSETS
	.align		4
        /*0ab0*/ 	.byte	0x04, 0x1c
        /*0ab2*/ 	.short	(.L_49 - .L_48)


	//   ....[0]....
.L_48:
        /*0ab4*/ 	.word	0x00003630


	//   ....[1]....
        /*0ab8*/ 	.word	0x000038e0


	//   ....[2]....
        /*0abc*/ 	.word	0x00003940


	//   ....[3]....
        /*0ac0*/ 	.word	0x00004be0


	//   ....[4]....
        /*0ac4*/ 	.word	0x00005e40


	//   ....[5]....
        /*0ac8*/ 	.word	0x00005e80


	//   ....[6]....
        /*0acc*/ 	.word	0x000087d0


	//   ....[7]....
        /*0ad0*/ 	.word	0x00008850


	//   ....[8]....
        /*0ad4*/ 	.word	0x00008880


	//   ....[9]....
        /*0ad8*/ 	.word	0x00008900


	//----- nvinfo : EIATTR_MAX_THREADS
	.align		4
.L_49:
        /*0adc*/ 	.byte	0x04, 0x05
        /*0ade*/ 	.short	(.L_51 - .L_50)
.L_50:
        /*0ae0*/ 	.word	0x00000100
        /*0ae4*/ 	.word	0x00000001
        /*0ae8*/ 	.word	0x00000001


	//----- nvinfo : EIATTR_CRS_STACK_SIZE
	.align		4
.L_51:
        /*0aec*/ 	.byte	0x04, 0x1e
        /*0aee*/ 	.short	(.L_53 - .L_52)
.L_52:
        /*0af0*/ 	.word	0x00000000


	//----- nvinfo : EIATTR_CBANK_PARAM_SIZE
	.align		4
.L_53:
        /*0af4*/ 	.byte	0x03, 0x19
        /*0af6*/ 	.short	0x0800


	//----- nvinfo : EIATTR_PARAM_CBANK
	.align		4
        /*0af8*/ 	.byte	0x04, 0x0a
        /*0afa*/ 	.short	(.L_55 - .L_54)
	.align		4
.L_54:
        /*0afc*/ 	.word	index@(.nv.constant0._ZN7cutlass13device_kernelINS_4conv6kernel13ConvUniversalINS1_16ConvProblemShapeILNS1_8OperatorE1ELi2EEENS1_10collective14CollectiveConvINS1_47MainloopSm100TmaUmmaWarpSpecializedImplicitGemmILS5_1ELi16ELi2ELi1ELi2EN4cute5tupleIJNSA_1CILi2EEENSC_ILi1EEESE_EEEEENSB_IJNSC_ILi128EEENSC_ILi64EEENSB_IJNSC_ILi32EEEEEEEEENS_10tfloat32_tESM_NSA_8TiledMMAINSA_8MMA_AtomIJNSA_23SM100_MMA_TF32_2x1SM_SSISM_SM_fLi128ELi64ELNSA_4UMMA5MajorE0ELSR_1ELNSQ_7ScaleInE0ELSS_0EEEEEENSA_6LayoutINSB_IJSE_SE_SE_EEENSB_IJNSC_ILi0EEESX_SX_EEEEENSB_IJNSA_10UnderscoreES10_S10_EEEEENS7_6detail27Sm100ImplicitGemmTileTraitsINSA_25SM100_TMA_2SM_LOAD_IM2COLENSA_14ComposedLayoutINSA_7SwizzleILi3ELi4ELi3EEENSA_18smem_ptr_flag_bitsILi32EEENSV_INSB_IJNSC_ILi8EEESJ_EEENSB_IJSJ_SE_EEEEEEEvEENS14_INSA_18SM100_TMA_2SM_LOADENS16_INS17_ILi2ELi5ELi2EEES1A_NSV_INSB_IJSJ_NSC_ILi4EEEEEENSB_IJSE_SJ_EEEEEEEvEEEENS_8epilogue10collective18CollectiveEpilogueINS1Q_23Sm100TmaWarpSpecializedILi3ELi2ELi16ELb1ELb0EEEJNSB_IJSI_SI_SK_EEENSB_IJNSV_ISI_SE_EENSV_INSB_IJNSC_ILi16EEESD_EEES1L_EEEEESM_NSB_IJNSB_IJlllEEESE_SX_EEESM_S22_NS1Q_6fusion15FusionCallbacksIS1U_NS23_17LinearCombinationISM_fSM_fLNS_15FloatRoundStyleE2EEES1V_S20_JEEENSA_5SM1004TMEM4LOAD26SM100_TMEM_LOAD_32dp32b16xENSA_20SM90_TMA_LOAD_IM2COLENS16_INS17_ILi2ELi4ELi3EEES1A_NSV_INSB_IJS1B_S1X_EEENSB_IJS1X_SE_EEEEEEENSA_39AutoVectorizingCopyWithAssumedAlignmentILi128EEENSA_21SM90_TMA_STORE_IM2COLES2I_S2K_S2K_EEEvvEEEEvNT_6ParamsE)
        /*0b00*/ 	.short	0x0380
        /*0b02*/ 	.short	0x0800


	//----- nvinfo : EIATTR_SW_WAR
	.align		4
.L_55:
        /*0b04*/ 	.byte	0x04, 0x36
        /*0b06*/ 	.short	(.L_57 - .L_56)
.L_56:
        /*0b08*/ 	.word	0x00000008
.L_57:


//--------------------- .nv.callgraph             --------------------------
	.section	.nv.callgraph,"",@"SHT_CUDA_CALLGRAPH"
	.align	4
	.sectionentsize	8
	.align		4
        /*0000*/ 	.word	0x00000000
	.align		4
        /*0004*/ 	.word	0xffffffff
	.align		4
        /*0008*/ 	.word	index@(_ZN7cutlass13device_kernelINS_4conv6kernel13ConvUniversalINS1_16ConvProblemShapeILNS1_8OperatorE1ELi2EEENS1_10collective14CollectiveConvINS1_47MainloopSm100TmaUmmaWarpSpecializedImplicitGemmILS5_1ELi16ELi2ELi1ELi2EN4cute5tupleIJNSA_1CILi2EEENSC_ILi1EEESE_EEEEENSB_IJNSC_ILi128EEENSC_ILi64EEENSB_IJNSC_ILi32EEEEEEEEENS_10tfloat32_tESM_NSA_8TiledMMAINSA_8MMA_AtomIJNSA_23SM100_MMA_TF32_2x1SM_SSISM_SM_fLi128ELi64ELNSA_4UMMA5MajorE0ELSR_1ELNSQ_7ScaleInE0ELSS_0EEEEEENSA_6LayoutINSB_IJSE_SE_SE_EEENSB_IJNSC_ILi0EEESX_SX_EEEEENSB_IJNSA_10UnderscoreES10_S10_EEEEENS7_6detail27Sm100ImplicitGemmTileTraitsINSA_25SM100_TMA_2SM_LOAD_IM2COLENSA_14ComposedLayoutINSA_7SwizzleILi3ELi4ELi3EEENSA_18smem_ptr_flag_bitsILi32EEENSV_INSB_IJNSC_ILi8EEESJ_EEENSB_IJSJ_SE_EEEEEEEvEENS14_INSA_18SM100_TMA_2SM_LOADENS16_INS17_ILi2ELi5ELi2EEES1A_NSV_INSB_IJSJ_NSC_ILi4EEEEEENSB_IJSE_SJ_EEEEEEEvEEEENS_8epilogue10collective18CollectiveEpilogueINS1Q_23Sm100TmaWarpSpecializedILi3ELi2ELi16ELb1ELb0EEEJNSB_IJSI_SI_SK_EEENSB_IJNSV_ISI_SE_EENSV_INSB_IJNSC_ILi16EEESD_EEES1L_EEEEESM_NSB_IJNSB_IJlllEEESE_SX_EEESM_S22_NS1Q_6fusion15FusionCallbacksIS1U_NS23_17LinearCombinationISM_fSM_fLNS_15FloatRoundStyleE2EEES1V_S20_JEEENSA_5SM1004TMEM4LOAD26SM100_TMEM_LOAD_32dp32b16xENSA_20SM90_TMA_LOAD_IM2COLENS16_INS17_ILi2ELi4ELi3EEES1A_NSV_INSB_IJS1B_S1X_EEENSB_IJS1X_SE_EEEEEEENSA_39AutoVectorizingCopyWithAssumedAlignmentILi128EEENSA_21SM90_TMA_STORE_IM2COLES2I_S2K_S2K_EEEvvEEEEvNT_6ParamsE)
	.align		4
        /*000c*/ 	.word	index@(__assertfail)
	.align		4
        /*0010*/ 	.word	0x00000000
	.align		4
        /*0014*/ 	.word	0xfffffffe
	.align		4
        /*0018*/ 	.word	0x00000000
	.align		4
        /*001c*/ 	.word	0xfffffffd
	.align		4
        /*0020*/ 	.word	0x00000000
	.align		4
        /*0024*/ 	.word	0xfffffffc


//--------------------- .nv.constant4             --------------------------
	.section	.nv.constant4,"a",@progbits
	.align	8
	.align		8
.nv.constant4:
        /*0000*/ 	.dword	__assertfail
	.align		8
        /*0008*/ 	.dword	__unnamed_1
	.align		8
        /*0010*/ 	.dword	__unnamed_2
	.align		8
        /*0018*/ 	.dword	_ZN39_INTERNAL_331e5fcf_4_k_cu_900ffffd_29474cuda3std3__45__cpo5beginE
	.align		8
        /*0020*/ 	.dword	_ZN39_INTERNAL_331e5fcf_4_k_cu_900ffffd_29474cuda3std3__45__cpo3endE
	.align		8
        /*0028*/ 	.dword	_ZN39_INTERNAL_331e5fcf_4_k_cu_900ffffd_29474cuda3std3__45__cpo6cbeginE
	.align		8
        /*0030*/ 	.dword	_ZN39_INTERNAL_331e5fcf_4_k_cu_900ffffd_29474cuda3std3__45__cpo4cendE
	.align		8
        /*0038*/ 	.dword	_ZN39_INTERNAL_331e5fcf_4_k_cu_900ffffd_29474cuda3std3__441_GLOBAL__N__331e5fcf_4_k_cu_900ffffd_29476ignoreE
	.align		8
        /*0040*/ 	.dword	_ZN39_INTERNAL_331e5fcf_4_k_cu_900ffffd_29474cuda3std3__419piecewise_constructE
	.align		8
        /*0048*/ 	.dword	_ZN39_INTERNAL_331e5fcf_4_k_cu_900ffffd_29474cuda3std3__48in_placeE
	.align		8
        /*0050*/ 	.dword	_ZN39_INTERNAL_331e5fcf_4_k_cu_900ffffd_29474cuda3std6ranges3__45__cpo4swapE
	.align		8
        /*0058*/ 	.dword	_ZN39_INTERNAL_331e5fcf_4_k_cu_900ffffd_29474cuda3std6ranges3__45__cpo9iter_moveE
	.align		8
        /*0060*/ 	.dword	_ZN39_INTERNAL_331e5fcf_4_k_cu_900ffffd_29474cute7productE
	.align		8
        /*0068*/ 	.dword	_ZN39_INTERNAL_331e5fcf_4_k_cu_900ffffd_29474cute1_E
	.align		8
        /*0070*/ 	.dword	$str$27
	.align		8
        /*0078*/ 	.dword	$str$28
	.align		8
        /*0080*/ 	.dword	$str$29
	.align		8
        /*0088*/ 	.dword	$str$30


//--------------------- .text._ZN7cutlass13device_kernelINS_4conv6kernel13ConvUniversalINS1_16ConvProblemShapeILNS1_8OperatorE1ELi2EEENS1_10collective14CollectiveConvINS1_47MainloopSm100TmaUmmaWarpSpecializedImplicitGemmILS5_1ELi16ELi2ELi1ELi2EN4cute5tupleIJNSA_1CILi2EEENSC_ILi1EEESE_EEEEENSB_IJNSC_ILi128EEENSC_ILi64EEENSB_IJNSC_ILi32EEEEEEEEENS_10tfloat32_tESM_NSA_8TiledMMAINSA_8MMA_AtomIJNSA_23SM100_MMA_TF32_2x1SM_SSISM_SM_fLi128ELi64ELNSA_4UMMA5MajorE0ELSR_1ELNSQ_7ScaleInE0ELSS_0EEEEEENSA_6LayoutINSB_IJSE_SE_SE_EEENSB_IJNSC_ILi0EEESX_SX_EEEEENSB_IJNSA_10UnderscoreES10_S10_EEEEENS7_6detail27Sm100ImplicitGemmTileTraitsINSA_25SM100_TMA_2SM_LOAD_IM2COLENSA_14ComposedLayoutINSA_7SwizzleILi3ELi4ELi3EEENSA_18smem_ptr_flag_bitsILi32EEENSV_INSB_IJNSC_ILi8EEESJ_EEENSB_IJSJ_SE_EEEEEEEvEENS14_INSA_18SM100_TMA_2SM_LOADENS16_INS17_ILi2ELi5ELi2EEES1A_NSV_INSB_IJSJ_NSC_ILi4EEEEEENSB_IJSE_SJ_EEEEEEEvEEEENS_8epilogue10collective18CollectiveEpilogueINS1Q_23Sm100TmaWarpSpecializedILi3ELi2ELi16ELb1ELb0EEEJNSB_IJSI_SI_SK_EEENSB_IJNSV_ISI_SE_EENSV_INSB_IJNSC_ILi16EEESD_EEES1L_EEEEESM_NSB_IJNSB_IJlllEEESE_SX_EEESM_S22_NS1Q_6fusion15FusionCallbacksIS1U_NS23_17LinearCombinationISM_fSM_fLNS_15FloatRoundStyleE2EEES1V_S20_JEEENSA_5SM1004TMEM4LOAD26SM100_TMEM_LOAD_32dp32b16xENSA_20SM90_TMA_LOAD_IM2COLENS16_INS17_ILi2ELi4ELi3EEES1A_NSV_INSB_IJS1B_S1X_EEENSB_IJS1X_SE_EEEEEEENSA_39AutoVectorizingCopyWithAssumedAlignmentILi128EEENSA_21SM90_TMA_STORE_IM2COLES2I_S2K_S2K_EEEvvEEEEvNT_6ParamsE --------------------------
	.section	.text._ZN7cutlass13device_kernelINS_4conv6kernel13ConvUniversalINS1_16ConvProblemShapeILNS1_8OperatorE1ELi2EEENS1_10collective14CollectiveConvINS1_47MainloopSm100TmaUmmaWarpSpecializedImplicitGemmILS5_1ELi16ELi2ELi1ELi2EN4cute5tupleIJNSA_1CILi2EEENSC_ILi1EEESE_EEEEENSB_IJNSC_ILi128EEENSC_ILi64EEENSB_IJNSC_ILi32EEEEEEEEENS_10tfloat32_tESM_NSA_8TiledMMAINSA_8MMA_AtomIJNSA_23SM100_MMA_TF32_2x1SM_SSISM_SM_fLi128ELi64ELNSA_4UMMA5MajorE0ELSR_1ELNSQ_7ScaleInE0ELSS_0EEEEEENSA_6LayoutINSB_IJSE_SE_SE_EEENSB_IJNSC_ILi0EEESX_SX_EEEEENSB_IJNSA_10UnderscoreES10_S10_EEEEENS7_6detail27Sm100ImplicitGemmTileTraitsINSA_25SM100_TMA_2SM_LOAD_IM2COLENSA_14ComposedLayoutINSA_7SwizzleILi3ELi4ELi3EEENSA_18smem_ptr_flag_bitsILi32EEENSV_INSB_IJNSC_ILi8EEESJ_EEENSB_IJSJ_SE_EEEEEEEvEENS14_INSA_18SM100_TMA_2SM_LOADENS16_INS17_ILi2ELi5ELi2EEES1A_NSV_INSB_IJSJ_NSC_ILi4EEEEEENSB_IJSE_SJ_EEEEEEEvEEEENS_8epilogue10collective18CollectiveEpilogueINS1Q_23Sm100TmaWarpSpecializedILi3ELi2ELi16ELb1ELb0EEEJNSB_IJSI_SI_SK_EEENSB_IJNSV_ISI_SE_EENSV_INSB_IJNSC_ILi16EEESD_EEES1L_EEEEESM_NSB_IJNSB_IJlllEEESE_SX_EEESM_S22_NS1Q_6fusion15FusionCallbacksIS1U_NS23_17LinearCombinationISM_fSM_fLNS_15FloatRoundStyleE2EEES1V_S20_JEEENSA_5SM1004TMEM4LOAD26SM100_TMEM_LOAD_32dp32b16xENSA_20SM90_TMA_LOAD_IM2COLENS16_INS17_ILi2ELi4ELi3EEES1A_NSV_INSB_IJS1B_S1X_EEENSB_IJS1X_SE_EEEEEEENSA_39AutoVectorizingCopyWithAssumedAlignmentILi128EEENSA_21SM90_TMA_STORE_IM2COLES2I_S2K_S2K_EEEvvEEEEvNT_6ParamsE,"ax",@progbits
	.align	128
.text._ZN7cutlass13device_kernelINS_4conv6kernel13ConvUniversalINS1_16ConvProblemShapeILNS1_8OperatorE1ELi2EEENS1_10collective14CollectiveConvINS1_47MainloopSm100TmaUmmaWarpSpecializedImplicitGemmILS5_1ELi16ELi2ELi1ELi2EN4cute5tupleIJNSA_1CILi2EEENSC_ILi1EEESE_EEEEENSB_IJNSC_ILi128EEENSC_ILi64EEENSB_IJNSC_ILi32EEEEEEEEENS_10tfloat32_tESM_NSA_8TiledMMAINSA_8MMA_AtomIJNSA_23SM100_MMA_TF32_2x1SM_SSISM_SM_fLi128ELi64ELNSA_4UMMA5MajorE0ELSR_1ELNSQ_7ScaleInE0ELSS_0EEEEEENSA_6LayoutINSB_IJSE_SE_SE_EEENSB_IJNSC_ILi0EEESX_SX_EEEEENSB_IJNSA_10UnderscoreES10_S10_EEEEENS7_6detail27Sm100ImplicitGemmTileTraitsINSA_25SM100_TMA_2SM_LOAD_IM2COLENSA_14ComposedLayoutINSA_7SwizzleILi3ELi4ELi3EEENSA_18smem_ptr_flag_bitsILi32EEENSV_INSB_IJNSC_ILi8EEESJ_EEENSB_IJSJ_SE_EEEEEEEvEENS14_INSA_18SM100_TMA_2SM_LOADENS16_INS17_ILi2ELi5ELi2EEES1A_NSV_INSB_IJSJ_NSC_ILi4EEEEEENSB_IJSE_SJ_EEEEEEEvEEEENS_8epilogue10collective18CollectiveEpilogueINS1Q_23Sm100TmaWarpSpecializedILi3ELi2ELi16ELb1ELb0EEEJNSB_IJSI_SI_SK_EEENSB_IJNSV_ISI_SE_EENSV_INSB_IJNSC_ILi16EEESD_EEES1L_EEEEESM_NSB_IJNSB_IJlllEEESE_SX_EEESM_S22_NS1Q_6fusion15FusionCallbacksIS1U_NS23_17LinearCombinationISM_fSM_fLNS_15FloatRoundStyleE2EEES1V_S20_JEEENSA_5SM1004TMEM4LOAD26SM100_TMEM_LOAD_32dp32b16xENSA_20SM90_TMA_LOAD_IM2COLENS16_INS17_ILi2ELi4ELi3EEES1A_NSV_INSB_IJS1B_S1X_EEENSB_IJS1X_SE_EEEEEEENSA_39AutoVectorizingCopyWithAssumedAlignmentILi128EEENSA_21SM90_TMA_STORE_IM2COLES2I_S2K_S2K_EEEvvEEEEvNT_6ParamsE:
        .type           _ZN7cutlass13device_kernelINS_4conv6kernel13ConvUniversalINS1_16ConvProblemShapeILNS1_8OperatorE1ELi2EEENS1_10collective14CollectiveConvINS1_47MainloopSm100TmaUmmaWarpSpecializedImplicitGemmILS5_1ELi16ELi2ELi1ELi2EN4cute5tupleIJNSA_1CILi2EEENSC_ILi1EEESE_EEEEENSB_IJNSC_ILi128EEENSC_ILi64EEENSB_IJNSC_ILi32EEEEEEEEENS_10tfloat32_tESM_NSA_8TiledMMAINSA_8MMA_AtomIJNSA_23SM100_MMA_TF32_2x1SM_SSISM_SM_fLi128ELi64ELNSA_4UMMA5MajorE0ELSR_1ELNSQ_7ScaleInE0ELSS_0EEEEEENSA_6LayoutINSB_IJSE_SE_SE_EEENSB_IJNSC_ILi0EEESX_SX_EEEEENSB_IJNSA_10UnderscoreES10_S10_EEEEENS7_6detail27Sm100ImplicitGemmTileTraitsINSA_25SM100_TMA_2SM_LOAD_IM2COLENSA_14ComposedLayoutINSA_7SwizzleILi3ELi4ELi3EEENSA_18smem_ptr_flag_bitsILi32EEENSV_INSB_IJNSC_ILi8EEESJ_EEENSB_IJSJ_SE_EEEEEEEvEENS14_INSA_18SM100_TMA_2SM_LOADENS16_INS17_ILi2ELi5ELi2EEES1A_NSV_INSB_IJSJ_NSC_ILi4EEEEEENSB_IJSE_SJ_EEEEEEEvEEEENS_8epilogue10collective18CollectiveEpilogueINS1Q_23Sm100TmaWarpSpecializedILi3ELi2ELi16ELb1ELb0EEEJNSB_IJSI_SI_SK_EEENSB_IJNSV_ISI_SE_EENSV_INSB_IJNSC_ILi16EEESD_EEES1L_EEEEESM_NSB_IJNSB_IJlllEEESE_SX_EEESM_S22_NS1Q_6fusion15FusionCallbacksIS1U_NS23_17LinearCombinationISM_fSM_fLNS_15FloatRoundStyleE2EEES1V_S20_JEEENSA_5SM1004TMEM4LOAD26SM100_TMEM_LOAD_32dp32b16xENSA_20SM90_TMA_LOAD_IM2COLENS16_INS17_ILi2ELi4ELi3EEES1A_NSV_INSB_IJS1B_S1X_EEENSB_IJS1X_SE_EEEEEEENSA_39AutoVectorizingCopyWithAssumedAlignmentILi128EEENSA_21SM90_TMA_STORE_IM2COLES2I_S2K_S2K_EEEvvEEEEvNT_6ParamsE,@function
        .size           _ZN7cutlass13device_kernelINS_4conv6kernel13ConvUniversalINS1_16ConvProblemShapeILNS1_8OperatorE1ELi2EEENS1_10collective14CollectiveConvINS1_47MainloopSm100TmaUmmaWarpSpecializedImplicitGemmILS5_1ELi16ELi2ELi1ELi2EN4cute5tupleIJNSA_1CILi2EEENSC_ILi1EEESE_EEEEENSB_IJNSC_ILi128EEENSC_ILi64EEENSB_IJNSC_ILi32EEEEEEEEENS_10tfloat32_tESM_NSA_8TiledMMAINSA_8MMA_AtomIJNSA_23SM100_MMA_TF32_2x1SM_SSISM_SM_fLi128ELi64ELNSA_4UMMA5MajorE0ELSR_1ELNSQ_7ScaleInE0ELSS_0EEEEEENSA_6LayoutINSB_IJSE_SE_SE_EEENSB_IJNSC_ILi0EEESX_SX_EEEEENSB_IJNSA_10UnderscoreES10_S10_EEEEENS7_6detail27Sm100ImplicitGemmTileTraitsINSA_25SM100_TMA_2SM_LOAD_IM2COLENSA_14ComposedLayoutINSA_7SwizzleILi3ELi4ELi3EEENSA_18smem_ptr_flag_bitsILi32EEENSV_INSB_IJNSC_ILi8EEESJ_EEENSB_IJSJ_SE_EEEEEEEvEENS14_INSA_18SM100_TMA_2SM_LOADENS16_INS17_ILi2ELi5ELi2EEES1A_NSV_INSB_IJSJ_NSC_ILi4EEEEEENSB_IJSE_SJ_EEEEEEEvEEEENS_8epilogue10collective18CollectiveEpilogueINS1Q_23Sm100TmaWarpSpecializedILi3ELi2ELi16ELb1ELb0EEEJNSB_IJSI_SI_SK_EEENSB_IJNSV_ISI_SE_EENSV_INSB_IJNSC_ILi16EEESD_EEES1L_EEEEESM_NSB_IJNSB_IJlllEEESE_SX_EEESM_S22_NS1Q_6fusion15FusionCallbacksIS1U_NS23_17LinearCombinationISM_fSM_fLNS_15FloatRoundStyleE2EEES1V_S20_JEEENSA_5SM1004TMEM4LOAD26SM100_TMEM_LOAD_32dp32b16xENSA_20SM90_TMA_LOAD_IM2COLENS16_INS17_ILi2ELi4ELi3EEES1A_NSV_INSB_IJS1B_S1X_EEENSB_IJS1X_SE_EEEEEEENSA_39AutoVectorizingCopyWithAssumedAlignmentILi128EEENSA_21SM90_TMA_STORE_IM2COLES2I_S2K_S2K_EEEvvEEEEvNT_6ParamsE,(.L_x_202 - _ZN7cutlass13device_kernelINS_4conv6kernel13ConvUniversalINS1_16ConvProblemShapeILNS1_8OperatorE1ELi2EEENS1_10collective14CollectiveConvINS1_47MainloopSm100TmaUmmaWarpSpecializedImplicitGemmILS5_1ELi16ELi2ELi1ELi2EN4cute5tupleIJNSA_1CILi2EEENSC_ILi1EEESE_EEEEENSB_IJNSC_ILi128EEENSC_ILi64EEENSB_IJNSC_ILi32EEEEEEEEENS_10tfloat32_tESM_NSA_8TiledMMAINSA_8MMA_AtomIJNSA_23SM100_MMA_TF32_2x1SM_SSISM_SM_fLi128ELi64ELNSA_4UMMA5MajorE0ELSR_1ELNSQ_7ScaleInE0ELSS_0EEEEEENSA_6LayoutINSB_IJSE_SE_SE_EEENSB_IJNSC_ILi0EEESX_SX_EEEEENSB_IJNSA_10UnderscoreES10_S10_EEEEENS7_6detail27Sm100ImplicitGemmTileTraitsINSA_25SM100_TMA_2SM_LOAD_IM2COLENSA_14ComposedLayoutINSA_7SwizzleILi3ELi4ELi3EEENSA_18smem_ptr_flag_bitsILi32EEENSV_INSB_IJNSC_ILi8EEESJ_EEENSB_IJSJ_SE_EEEEEEEvEENS14_INSA_18SM100_TMA_2SM_LOADENS16_INS17_ILi2ELi5ELi2EEES1A_NSV_INSB_IJSJ_NSC_ILi4EEEEEENSB_IJSE_SJ_EEEEEEEvEEEENS_8epilogue10collective18CollectiveEpilogueINS1Q_23Sm100TmaWarpSpecializedILi3ELi2ELi16ELb1ELb0EEEJNSB_IJSI_SI_SK_EEENSB_IJNSV_ISI_SE_EENSV_INSB_IJNSC_ILi16EEESD_EEES1L_EEEEESM_NSB_IJNSB_IJlllEEESE_SX_EEESM_S22_NS1Q_6fusion15FusionCallbacksIS1U_NS23_17LinearCombinationISM_fSM_fLNS_15FloatRoundStyleE2EEES1V_S20_JEEENSA_5SM1004TMEM4LOAD26SM100_TMEM_LOAD_32dp32b16xENSA_20SM90_TMA_LOAD_IM2COLENS16_INS17_ILi2ELi4ELi3EEES1A_NSV_INSB_IJS1B_S1X_EEENSB_IJS1X_SE_EEEEEEENSA_39AutoVectorizingCopyWithAssumedAlignmentILi128EEENSA_21SM90_TMA_STORE_IM2COLES2I_S2K_S2K_EEEvvEEEEvNT_6ParamsE)
        .other          _ZN7cutlass13device_kernelINS_4conv6kernel13ConvUniversalINS1_16ConvProblemShapeILNS1_8OperatorE1ELi2EEENS1_10collective14CollectiveConvINS1_47MainloopSm100TmaUmmaWarpSpecializedImplicitGemmILS5_1ELi16ELi2ELi1ELi2EN4cute5tupleIJNSA_1CILi2EEENSC_ILi1EEESE_EEEEENSB_IJNSC_ILi128EEENSC_ILi64EEENSB_IJNSC_ILi32EEEEEEEEENS_10tfloat32_tESM_NSA_8TiledMMAINSA_8MMA_AtomIJNSA_23SM100_MMA_TF32_2x1SM_SSISM_SM_fLi128ELi64ELNSA_4UMMA5MajorE0ELSR_1ELNSQ_7ScaleInE0ELSS_0EEEEEENSA_6LayoutINSB_IJSE_SE_SE_EEENSB_IJNSC_ILi0EEESX_SX_EEEEENSB_IJNSA_10UnderscoreES10_S10_EEEEENS7_6detail27Sm100ImplicitGemmTileTraitsINSA_25SM100_TMA_2SM_LOAD_IM2COLENSA_14ComposedLayoutINSA_7SwizzleILi3ELi4ELi3EEENSA_18smem_ptr_flag_bitsILi32EEENSV_INSB_IJNSC_ILi8EEESJ_EEENSB_IJSJ_SE_EEEEEEEvEENS14_INSA_18SM100_TMA_2SM_LOADENS16_INS17_ILi2ELi5ELi2EEES1A_NSV_INSB_IJSJ_NSC_ILi4EEEEEENSB_IJSE_SJ_EEEEEEEvEEEENS_8epilogue10collective18CollectiveEpilogueINS1Q_23Sm100TmaWarpSpecializedILi3ELi2ELi16ELb1ELb0EEEJNSB_IJSI_SI_SK_EEENSB_IJNSV_ISI_SE_EENSV_INSB_IJNSC_ILi16EEESD_EEES1L_EEEEESM_NSB_IJNSB_IJlllEEESE_SX_EEESM_S22_NS1Q_6fusion15FusionCallbacksIS1U_NS23_17LinearCombinationISM_fSM_fLNS_15FloatRoundStyleE2EEES1V_S20_JEEENSA_5SM1004TMEM4LOAD26SM100_TMEM_LOAD_32dp32b16xENSA_20SM90_TMA_LOAD_IM2COLENS16_INS17_ILi2ELi4ELi3EEES1A_NSV_INSB_IJS1B_S1X_EEENSB_IJS1X_SE_EEEEEEENSA_39AutoVectorizingCopyWithAssumedAlignmentILi128EEENSA_21SM90_TMA_STORE_IM2COLES2I_S2K_S2K_EEEvvEEEEvNT_6ParamsE,@"STO_CUDA_ENTRY STV_DEFAULT"
_ZN7cutlass13device_kernelINS_4conv6kernel13ConvUniversalINS1_16ConvProblemShapeILNS1_8OperatorE1ELi2EEENS1_10collective14CollectiveConvINS1_47MainloopSm100TmaUmmaWarpSpecializedImplicitGemmILS5_1ELi16ELi2ELi1ELi2EN4cute5tupleIJNSA_1CILi2EEENSC_ILi1EEESE_EEEEENSB_IJNSC_ILi128EEENSC_ILi64EEENSB_IJNSC_ILi32EEEEEEEEENS_10tfloat32_tESM_NSA_8TiledMMAINSA_8MMA_AtomIJNSA_23SM100_MMA_TF32_2x1SM_SSISM_SM_fLi128ELi64ELNSA_4UMMA5MajorE0ELSR_1ELNSQ_7ScaleInE0ELSS_0EEEEEENSA_6LayoutINSB_IJSE_SE_SE_EEENSB_IJNSC_ILi0EEESX_SX_EEEEENSB_IJNSA_10UnderscoreES10_S10_EEEEENS7_6detail27Sm100ImplicitGemmTileTraitsINSA_25SM100_TMA_2SM_LOAD_IM2COLENSA_14ComposedLayoutINSA_7SwizzleILi3ELi4ELi3EEENSA_18smem_ptr_flag_bitsILi32EEENSV_INSB_IJNSC_ILi8EEESJ_EEENSB_IJSJ_SE_EEEEEEEvEENS14_INSA_18SM100_TMA_2SM_LOADENS16_INS17_ILi2ELi5ELi2EEES1A_NSV_INSB_IJSJ_NSC_ILi4EEEEEENSB_IJSE_SJ_EEEEEEEvEEEENS_8epilogue10collective18CollectiveEpilogueINS1Q_23Sm100TmaWarpSpecializedILi3ELi2ELi16ELb1ELb0EEEJNSB_IJSI_SI_SK_EEENSB_IJNSV_ISI_SE_EENSV_INSB_IJNSC_ILi16EEESD_EEES1L_EEEEESM_NSB_IJNSB_IJlllEEESE_SX_EEESM_S22_NS1Q_6fusion15FusionCallbacksIS1U_NS23_17LinearCombinationISM_fSM_fLNS_15FloatRoundStyleE2EEES1V_S20_JEEENSA_5SM1004TMEM4LOAD26SM100_TMEM_LOAD_32dp32b16xENSA_20SM90_TMA_LOAD_IM2COLENS16_INS17_ILi2ELi4ELi3EEES1A_NSV_INSB_IJS1B_S1X_EEENSB_IJS1X_SE_EEEEEEENSA_39AutoVectorizingCopyWithAssumedAlignmentILi128EEENSA_21SM90_TMA_STORE_IM2COLES2I_S2K_S2K_EEEvvEEEEvNT_6ParamsE:
[----:B------:R-:W1:Y:S01]  /*0000*/  LDC R1, c[0x0][0x37c] ;  /* 0x0000df00ff017b82 */ /* 0x000e620000000800 */
[----:B------:R-:W2:Y:S01]  /*0010*/  S2R R61, SR_TID.X ;  /* 0x00000000003d7919 */ /* 0x000ea20000002100 */
[----:B------:R-:W3:Y:S06]  /*0020*/  LDCU.64 UR8, c[0x0][0x890] ;  /* 0x00011200ff0877ac */ /* 0x000eec0008000a00 */
[----:B------:R-:W4:Y:S01]  /*0030*/  S2UR UR4, SR_CgaCtaId ;  /* 0x00000000000479c3 */ /* 0x000f220000008800 */
[----:B-1----:R-:W-:Y:S01]  /*0040*/  VIADD R1, R1, 0xfffffff8 ;  /* 0xfffffff801017836 */ /* 0x002fe20000000000 */
[----:B------:R-:W-:-:S02]  /*0050*/  PRMT R56, RZ, 0x7610, R56 ;  /* 0x00007610ff387816 */ /* 0x000fc40000000038 */
[----:B------:R-:W-:Y:S02]  /*0060*/  ELECT P1, URZ, PT ;  /* 0x0000000000ff782f */ /* 0x000fe40003820000 */
[----:B------:R-:W-:Y:S01]  /*0070*/  R2UR UR43, R1 ;  /* 0x00000000012b72ca */ /* 0x000fe200000e0000 */
[----:B---3--:R-:W-:-:S04]  /*0080*/  UISETP.NE.U32.AND UP0, UPT, UR8, URZ, UPT ;  /* 0x000000ff0800728c */ /* 0x008fc8000bf05070 */
[----:B------:R-:W-:Y:S02]  /*0090*/  UISETP.NE.AND.EX UP0, UPT, UR9, URZ, UPT, UP0 ;  /* 0x000000ff0900728c */ /* 0x000fe4000bf05300 */
[----:B----4-:R-:W-:Y:S02]  /*00a0*/  ULOP3.LUT UR38, UR4, 0x1, URZ, 0xc0, !UPT ;  /* 0x0000000104267892 */ /* 0x010fe4000f8ec0ff */
[----:B------:R-:W-:Y:S01]  /*00b0*/  ULOP3.LUT UR37, UR4, 0x1, URZ, 0x3c, !UPT ;  /* 0x0000000104257892 */ /* 0x000fe2000f8e3cff */
[----:B--2---:R-:W-:-:S05]  /*00c0*/  SHF.R.U32.HI R57, RZ, 0x5, R61 ;  /* 0x00000005ff397819 */ /* 0x004fca000001163d */
[----:B------:R-:W1:Y:S02]  /*00d0*/  SHFL.IDX PT, R0, R57, RZ, 0x1f ;  /* 0x00001fff39007589 */ /* 0x000e6400000e0000 */
[----:B-1----:R-:W-:Y:S01]  /*00e0*/  R2UR UR18, R0 ;  /* 0x00000000001272ca */ /* 0x002fe200000e0000 */
[----:B------:R-:W-:-:S14]  /*00f0*/  BRA.U UP0, `(.L_x_0) ;  /* 0x0000000100307547 */ /* 0x000fdc000b800000 */
[----:B------:R-:W1:Y:S02]  /*0100*/  LDCU.64 UR4, c[0x0][0x888] ;  /* 0x00011100ff0477ac */ /* 0x000e640008000a00 */
[----:B-1----:R-:W-:-:S04]  /*0110*/  UISETP.NE.U32.AND UP0, UPT, UR4, URZ, UPT ;  /* 0x000000ff0400728c */ /* 0x002fc8000bf05070 */
[----:B------:R-:W-:-:S09]  /*0120*/  UISETP.NE.AND.EX UP0, UPT, UR5, URZ, UPT, UP0 ;  /* 0x000000ff0500728c */ /* 0x000fd2000bf05300 */
[----:B------:R-:W-:Y:S05]  /*0130*/  BRA.U !UP0, `(.L_x_1) ;  /* 0x0000000108147547 */ /* 0x000fea000b800000 */
[----:B------:R-:W1:Y:S01]  /*0140*/  LDC.64 R2, c[0x0][0x888] ;  /* 0x00022200ff027b82 */ /* 0x000e620000000a00 */
[----:B------:R-:W1:Y:S02]  /*0150*/  LDCU.64 UR4, c[0x0][0x358] ;  /* 0x00006b00ff0477ac */ /* 0x000e640008000a00 */
[----:B-1----:R1:W5:Y:S01]  /*0160*/  LDG.E R27, desc[UR4][R2.64] ;  /* 0x00000004021b7981 */ /* 0x002362000c1e1900 */
[----:B------:R-:W-:Y:S01]  /*0170*/  HFMA2 R56, -RZ, RZ, 0, 5.9604644775390625e-08 ;  /* 0x00000001ff387431 */ /* 0x000fe200000001ff */
[----:B------:R-:W-:Y:S05]  /*0180*/  BRA `(.L_x_0) ;  /* 0x00000000000c7947 */ /* 0x000fea0003800000 */
.L_x_1:
[----:B------:R-:W1:Y:S01]  /*0190*/  LDCU UR4, c[0x0][0x880] ;  /* 0x00011000ff0477ac */ /* 0x000e620008000800 */
[----:B------:R-:W-:Y:S01]  /*01a0*/  HFMA2 R56, -RZ, RZ, 0, 5.9604644775390625e-08 ;  /* 0x00000001ff387431 */ /* 0x000fe200000001ff */
[----:B-1----:R-:W-:-:S07]  /*01b0*/  MOV R27, UR4 ;  /* 0x00000004001b7c02 */ /* 0x002fce0008000f00 */
.L_x_0:
[----:B------:R-:W2:Y:S02]  /*01c0*/  LDCU.64 UR4, c[0x0][0x8b0] ;  /* 0x00011600ff0477ac */ /* 0x000ea40008000a00 */
[----:B--2---:R-:W-:-:S04]  /*01d0*/  UISETP.NE.U32.AND UP0, UPT, UR4, URZ, UPT ;  /* 0x000000ff0400728c */ /* 0x004fc8000bf05070 */
[----:B------:R-:W-:-:S09]  /*01e0*/  UISETP.NE.AND.EX UP0, UPT, UR5, URZ, UPT, UP0 ;  /* 0x000000ff0500728c */ /* 0x000fd2000bf05300 */
[----:B------:R-:W-:Y:S05]  /*01f0*/  BRA.U UP0, `(.L_x_2) ;  /* 0x0000000100287547 */ /* 0x000fea000b800000 */
[----:B------:R-:W2:Y:S02]  /*0200*/  LDCU.64 UR4, c[0x0][0x8a8] ;  /* 0x00011500ff0477ac */ /* 0x000ea40008000a00 */
[----:B--2---:R-:W-:-:S04]  /*0210*/  UISETP.NE.U32.AND UP0, UPT, UR4, URZ, UPT ;  /* 0x000000ff0400728c */ /* 0x004fc8000bf05070 */
[----:B------:R-:W-:-:S09]  /*0220*/  UISETP.NE.AND.EX UP0, UPT, UR5, URZ, UPT, UP0 ;  /* 0x000000ff0500728c */ /* 0x000fd2000bf05300 */
[----:B------:R-:W-:Y:S05]  /*0230*/  BRA.U !UP0, `(.L_x_3) ;  /* 0x0000000108107547 */ /* 0x000fea000b800000 */
[----:B------:R-:W2:Y:S01]  /*0240*/  LDC.64 R24, c[0x0][0x8a8] ;  /* 0x00022a00ff187b82 */ /* 0x000ea20000000a00 */
[----:B------:R-:W2:Y:S02]  /*0250*/  LDCU.64 UR4, c[0x0][0x358] ;  /* 0x00006b00ff0477ac */ /* 0x000ea40008000a00 */
[----:B--2---:R2:W5:Y:S01]  /*0260*/  LDG.E R24, desc[UR4][R24.64] ;  /* 0x0000000418187981 */ /* 0x004562000c1e1900 */
[----:B------:R-:W-:Y:S05]  /*0270*/  BRA `(.L_x_2) ;  /* 0x0000000000087947 */ /* 0x000fea0003800000 */
.L_x_3:
[----:B------:R-:W2:Y:S02]  /*0280*/  LDCU UR4, c[0x0][0x8a0] ;  /* 0x00011400ff0477ac */ /* 0x000ea40008000800 */
[----:B--2---:R-:W-:Y:S02]  /*0290*/  MOV R24, UR4 ;  /* 0x0000000400187c02 */ /* 0x004fe40008000f00 */
.L_x_2:
[----:B------:R-:W-:Y:S01]  /*02a0*/  IMAD.U32 R0, RZ, RZ, UR18 ;  /* 0x00000012ff007e24 */ /* 0x000fe2000f8e00ff */
[----:B------:R-:W-:Y:S04]  /*02b0*/  BSSY.RECONVERGENT B0, `(.L_x_4) ;  /* 0x000000c000007945 */ /* 0x000fe80003800200 */
[C---:B------:R-:W-:Y:S02]  /*02c0*/  ISETP.NE.OR P2, PT, R0.reuse, 0x1, !P1 ;  /* 0x000000010000780c */ /* 0x040fe40004f45670 */
[----:B------:R-:W-:-:S11]  /*02d0*/  ISETP.NE.OR P0, PT, R0, 0x3, !P1 ;  /* 0x000000030000780c */ /* 0x000fd60004f05670 */
[----:B------:R-:W-:Y:S05]  /*02e0*/  @P2 BRA `(.L_x_5) ;  /* 0x0000000000202947 */ /* 0x000fea0003800000 */
[----:B------:R-:W3:Y:S02]  /*02f0*/  LDCU.64 UR4, c[0x0][0x348] ;  /* 0x00006900ff0477ac */ /* 0x000ee40008000a00 */
[----:B---3--:R-:W-:Y:S02]  /*0300*/  UIADD3 UR6, UP1, UPT, UR4, 0x80, URZ ;  /* 0x0000008004067890 */ /* 0x008fe4000ff3e0ff */
[----:B------:R-:W-:Y:S02]  /*0310*/  UIADD3 UR4, UP0, UPT, UR4, 0x180, URZ ;  /* 0x0000018004047890 */ /* 0x000fe4000ff1e0ff */
[----:B------:R-:W-:Y:S02]  /*0320*/  UIADD3.X UR7, UPT, UPT, URZ, UR5, URZ, UP1, !UPT ;  /* 0x00000005ff077290 */ /* 0x000fe40008ffe4ff */
[----:B------:R-:W-:-:S07]  /*0330*/  UIADD3.X UR5, UPT, UPT, URZ, UR5, URZ, UP0, !UPT ;  /* 0x00000005ff057290 */ /* 0x000fce00087fe4ff */
[----:B------:R3:W-:Y:S02]  /*0340*/  UTMACCTL.PF [UR6] ;  /* 0x00000000060079b9 */ /* 0x0007e40008040000 */
[----:B------:R3:W-:Y:S02]  /*0350*/  UTMACCTL.PF [UR4] ;  /* 0x00000000040079b9 */ /* 0x0007e40008040000 */
[----:B---3--:R-:W-:Y:S01]  /*0360*/  NOP ;  /* 0x0000000000007918 */ /* 0x008fe20000000000 */
.L_x_5:
[----:B------:R-:W-:Y:S05]  /*0370*/  BSYNC.RECONVERGENT B0 ;  /* 0x0000000000007941 */ /* 0x000fea0003800200 */
.L_x_4:
[----:B------:R-:W-:Y:S04]  /*0380*/  BSSY.RECONVERGENT B0, `(.L_x_6) ;  /* 0x000000a000007945 */ /* 0x000fe80003800200 */
        /* <DEDUP_REMOVED lines=9> */
.L_x_7:
[----:B------:R-:W-:Y:S05]  /*0420*/  BSYNC.RECONVERGENT B0 ;  /* 0x0000000000007941 */ /* 0x000fea0003800200 */
.L_x_6:
[----:B------:R-:W3:Y:S01]  /*0430*/  LDCU.64 UR4, c[0x0][0x888] ;  /* 0x00011100ff0477ac */ /* 0x000ee20008000a00 */
[----:B------:R-:W-:Y:S02]  /*0440*/  UISETP.EQ.U32.AND UP2, UPT, UR8, URZ, UPT ;  /* 0x000000ff0800728c */ /* 0x000fe4000bf42070 */
[----:B------:R-:W-:Y:S02]  /*0450*/  UPLOP3.LUT UP3, UPT, UPT, UPT, UPT, 0x80, 0x8 ;  /* 0x000000000008789c */ /* 0x000fe40003f6f070 */
[----:B---3--:R-:W-:-:S04]  /*0460*/  UISETP.NE.U32.AND UP0, UPT, UR4, URZ, UPT ;  /* 0x000000ff0400728c */ /* 0x008fc8000bf05070 */
[----:B------:R-:W-:-:S04]  /*0470*/  UISETP.NE.AND.EX UP1, UPT, UR5, URZ, UPT, UP0 ;  /* 0x000000ff0500728c */ /* 0x000fc8000bf25300 */
[----:B------:R-:W-:-:S04]  /*0480*/  UISETP.EQ.OR.EX UP4, UPT, UR9, URZ, !UP1, UP2 ;  /* 0x000000ff0900728c */ /* 0x000fc8000cf82720 */
[----:B------:R-:W-:-:S06]  /*0490*/  UP2UR UR4, UPR, URZ, 0x10 ;  /* 0x00000010ff047883 */ /* 0x000fcc0008000000 */
[----:B------:R-:W-:Y:S01]  /*04a0*/  MOV R60, UR4 ;  /* 0x00000004003c7c02 */ /* 0x000fe20008000f00 */
[----:B------:R-:W-:Y:S06]  /*04b0*/  BRA.U !UP4, `(.L_x_8) ;  /* 0x000000010c207547 */ /* 0x000fec000b800000 */
[----:B------:R-:W-:Y:S01]  /*04c0*/  UISETP.NE.U32.AND UP2, UPT, UR8, URZ, UPT ;  /* 0x000000ff0800728c */ /* 0x000fe2000bf45070 */
[----:B-----5:R-:W-:Y:S01]  /*04d0*/  FSETP.NEU.AND P0, PT, R27, RZ, PT ;  /* 0x000000ff1b00720b */ /* 0x020fe20003f0d000 */
[----:B------:R-:W-:Y:S02]  /*04e0*/  USEL UR4, URZ, 0xffffffff, UP1 ;  /* 0xffffffffff047887 */ /* 0x000fe40008800000 */
[----:B------:R-:W-:-:S10]  /*04f0*/  UISETP.NE.AND.EX UP2, UPT, UR9, URZ, UPT, UP2 ;  /* 0x000000ff0900728c */ /* 0x000fd4000bf45320 */
[----:B------:R-:W-:Y:S01]  /*0500*/  VOTEU.ANY UP0, P0 ;  /* 0x0000000000ff7886 */ /* 0x000fe20000000100 */
[----:B------:R-:W-:-:S04]  /*0510*/  @!UP2 USEL UR4, URZ, 0xffffffff, UP0 ;  /* 0xffffffffff04a887 */ /* 0x000fc80008000000 */
[----:B------:R-:W-:-:S04]  /*0520*/  ULOP3.LUT UR4, UR4, 0x1, URZ, 0xc0, !UPT ;  /* 0x0000000104047892 */ /* 0x000fc8000f8ec0ff */
[----:B------:R-:W-:-:S11]  /*0530*/  UISETP.NE.U32.AND UP3, UPT, UR4, 0x1, UPT ;  /* 0x000000010400788c */ /* 0x000fd6000bf65070 */
.L_x_8:
[----:B------:R-:W3:Y:S01]  /*0540*/  SHFL.IDX PT, R0, R57, RZ, 0x1f ;  /* 0x00001fff39007589 */ /* 0x000ee200000e0000 */
[----:B------:R-:W-:Y:S02]  /*0550*/  UISETP.NE.AND UP5, UPT, UR18, 0x2, UPT ;  /* 0x000000021200788c */ /* 0x000fe4000bfa5270 */
[----:B------:R-:W-:Y:S02]  /*0560*/  UISETP.NE.AND UP0, UPT, UR18, 0x2, UPT ;  /* 0x000000021200788c */ /* 0x000fe4000bf05270 */
[----:B------:R-:W-:Y:S02]  /*0570*/  UISETP.NE.OR UP2, UPT, UR38, URZ, UP5 ;  /* 0x000000ff2600728c */ /* 0x000fe4000af45670 */
[----:B------:R-:W-:-:S04]  /*0580*/  USEL UR53, URZ, 0x1, UP0 ;  /* 0x00000001ff357887 */ /* 0x000fc80008000000 */
[----:B------:R-:W-:Y:S02]  /*0590*/  PLOP3.LUT P3, PT, P1, PT, UP2, 0xae, 0xea ;  /* 0x0000000000ea781c */ /* 0x000fe40000f6f52e */
[----:B---3--:R-:W-:-:S13]  /*05a0*/  ISETP.NE.AND P0, PT, R0, RZ, PT ;  /* 0x000000ff0000720c */ /* 0x008fda0003f05270 */
[----:B------:R-:W-:Y:S05]  /*05b0*/  @P0 BRA `(.L_x_9) ;  /* 0x0000000000b40947 */ /* 0x000fea0003800000 */
[----:B------:R-:W-:Y:S01]  /*05c0*/  ELECT P0, URZ, PT ;  /* 0x0000000000ff782f */ /* 0x000fe20003800000 */
[----:B------:R-:W-:-:S12]  /*05d0*/  BSSY.RECONVERGENT B0, `(.L_x_9) ;  /* 0x000002b000007945 */ /* 0x000fd80003800200 */
[----:B------:R-:W-:Y:S05]  /*05e0*/  @!P0 BRA `(.L_x_10) ;  /* 0x0000000000a48947 */ /* 0x000fea0003800000 */
[----:B------:R-:W3:Y:S01]  /*05f0*/  S2UR UR5, SR_CgaCtaId ;  /* 0x00000000000579c3 */ /* 0x000ee20000008800 */
[----:B------:R-:W-:Y:S01]  /*0600*/  UMOV UR4, 0x400 ;  /* 0x0000040000047882 */ /* 0x000fe20000000000 */
[----:B------:R-:W-:Y:S02]  /*0610*/  UMOV UR6, 0x1 ;  /* 0x0000000100067882 */ /* 0x000fe40000000000 */
[----:B------:R-:W-:-:S04]  /*0620*/  UIADD3 UR6, UPT, UPT, -UR6, 0x100000, URZ ;  /* 0x0010000006067890 */ /* 0x000fc8000fffe1ff */
[----:B------:R-:W-:Y:S02]  /*0630*/  USHF.L.U32 UR7, UR6, 0xb, URZ ;  /* 0x0000000b06077899 */ /* 0x000fe400080006ff */
[----:B------:R-:W-:Y:S02]  /*0640*/  USHF.L.U32 UR6, UR6, 0x1, URZ ;  /* 0x0000000106067899 */ /* 0x000fe400080006ff */
[----:B---3--:R-:W-:Y:S01]  /*0650*/  ULEA UR4, UR5, UR4, 0x18 ;  /* 0x0000000405047291 */ /* 0x008fe2000f8ec0ff */
[----:B------:R-:W3:Y:S11]  /*0660*/  FENCE.VIEW.ASYNC.S ;  /* 0x00000000000073c6 */ /* 0x000ef60000000000 */
[----:B---3--:R3:W4:Y:S01]  /*0670*/  SYNCS.EXCH.64 URZ, [UR4], UR6 ;  /* 0x0000000604ff75b2 */ /* 0x0087220008000100 */
[----:B------:R3:W1:Y:S01]  /*0680*/  SYNCS.EXCH.64 URZ, [UR4+0x80], UR6 ;  /* 0x0000800604ff75b2 */ /* 0x0006620008000100 */
        /* <DEDUP_REMOVED lines=29> */
[----:B------:R3:W1:Y:S02]  /*0860*/  SYNCS.EXCH.64 URZ, [UR4+0xf8], UR6 ;  /* 0x0000f80604ff75b2 */ /* 0x0006640008000100 */
[----:B---34-:R-:W-:Y:S01]  /*0870*/  NOP ;  /* 0x0000000000007918 */ /* 0x018fe20000000000 */
.L_x_10:
[----:B------:R-:W-:Y:S05]  /*0880*/  BSYNC.RECONVERGENT B0 ;  /* 0x0000000000007941 */ /* 0x000fea0003800200 */
.L_x_9:
[----:B------:R-:W3:Y:S01]  /*0890*/  SHFL.IDX PT, R0, R57, RZ, 0x1f ;  /* 0x00001fff39007589 */ /* 0x000ee200000e0000 */
[----:B------:R-:W-:Y:S01]  /*08a0*/  NOP ;  /* 0x0000000000007918 */ /* 0x000fe20000000000 */
[----:B---3--:R-:W-:-:S13]  /*08b0*/  ISETP.NE.AND P0, PT, R0, 0x1, PT ;  /* 0x000000010000780c */ /* 0x008fda0003f05270 */
[----:B------:R-:W-:Y:S05]  /*08c0*/  @P0 BRA `(.L_x_11) ;  /* 0x0000000000500947 */ /* 0x000fea0003800000 */
[----:B------:R-:W3:Y:S01]  /*08d0*/  S2UR UR5, SR_CgaCtaId ;  /* 0x00000000000579c3 */ /* 0x000ee20000008800 */
[----:B------:R-:W-:Y:S01]  /*08e0*/  UMOV UR4, 0x400 ;  /* 0x0000040000047882 */ /* 0x000fe20000000000 */
[----:B------:R-:W-:Y:S01]  /*08f0*/  UMOV UR8, 0x20 ;  /* 0x0000002000087882 */ /* 0x000fe20000000000 */
[----:B------:R-:W-:Y:S01]  /*0900*/  UMOV UR6, 0x80 ;  /* 0x0000008000067882 */ /* 0x000fe20000000000 */
[----:B------:R-:W-:-:S04]  /*0910*/  UIADD3 UR8, UPT, UPT, -UR8, 0x100000, URZ ;  /* 0x0010000008087890 */ /* 0x000fc8000fffe1ff */
[----:B------:R-:W-:Y:S02]  /*0920*/  USHF.L.U32 UR9, UR8, 0xb, URZ ;  /* 0x0000000b08097899 */ /* 0x000fe400080006ff */
[----:B------:R-:W-:Y:S02]  /*0930*/  USHF.L.U32 UR8, UR8, 0x1, URZ ;  /* 0x0000000108087899 */ /* 0x000fe400080006ff */
[----:B------:R-:W-:-:S04]  /*0940*/  UIADD3 UR6, UPT, UPT, -UR6, 0x100000, URZ ;  /* 0x0010000006067890 */ /* 0x000fc8000fffe1ff */
[----:B------:R-:W-:Y:S02]  /*0950*/  USHF.L.U32 UR7, UR6, 0xb, URZ ;  /* 0x0000000b06077899 */ /* 0x000fe400080006ff */
[----:B------:R-:W-:Y:S01]  /*0960*/  USHF.L.U32 UR6, UR6, 0x1, URZ ;  /* 0x0000000106067899 */ /* 0x000fe200080006ff */
[----:B------:R-:W-:Y:S01]  /*0970*/  ELECT P0, URZ, PT ;  /* 0x0000000000ff782f */ /* 0x000fe20003800000 */
[----:B---3--:R-:W-:Y:S01]  /*0980*/  ULEA UR4, UR5, UR4, 0x18 ;  /* 0x0000000405047291 */ /* 0x008fe2000f8ec0ff */
[----:B------:R-:W3:Y:S11]  /*0990*/  FENCE.VIEW.ASYNC.S ;  /* 0x00000000000073c6 */ /* 0x000ef60000000000 */
[----:B---3--:R3:W4:Y:S01]  /*09a0*/  SYNCS.EXCH.64 URZ, [UR4+0x100], UR8 ;  /* 0x0001000804ff75b2 */ /* 0x0087220008000100 */
[----:B------:R3:W1:Y:S01]  /*09b0*/  SYNCS.EXCH.64 URZ, [UR4+0x118], UR6 ;  /* 0x0001180604ff75b2 */ /* 0x0006620008000100 */
[----:B------:R3:W1:Y:S01]  /*09c0*/  SYNCS.EXCH.64 URZ, [UR4+0x108], UR8 ;  /* 0x0001080804ff75b2 */ /* 0x0006620008000100 */
[----:B------:R3:W1:Y:S01]  /*09d0*/  SYNCS.EXCH.64 URZ, [UR4+0x120], UR6 ;  /* 0x0001200604ff75b2 */ /* 0x0006620008000100 */
[----:B------:R3:W1:Y:S01]  /*09e0*/  SYNCS.EXCH.64 URZ, [UR4+0x110], UR8 ;  /* 0x0001100804ff75b2 */ /* 0x0006620008000100 */
[----:B------:R3:W1:Y:S01]  /*09f0*/  SYNCS.EXCH.64 URZ, [UR4+0x128], UR6 ;  /* 0x0001280604ff75b2 */ /* 0x0006620008000100 */
[----:B------:R-:W-:Y:S01]  /*0a00*/  NOP ;  /* 0x0000000000007918 */ /* 0x000fe20000000000 */
.L_x_11:
[----:B------:R-:W2:Y:S01]  /*0a10*/  SHFL.IDX PT, R0, R57, RZ, 0x1f ;  /* 0x00001fff39007589 */ /* 0x000ea200000e0000 */
[----:B------:R-:W-:Y:S01]  /*0a20*/  NOP ;  /* 0x0000000000007918 */ /* 0x000fe20000000000 */
[----:B--2---:R-:W-:-:S13]  /*0a30*/  ISETP.NE.AND P0, PT, R0, 0x3, PT ;  /* 0x000000030000780c */ /* 0x004fda0003f05270 */
[----:B------:R-:W-:Y:S05]  /*0a40*/  @P0 BRA `(.L_x_12) ;  /* 0x0000000000300947 */ /* 0x000fea0003800000 */
[----:B------:R-:W2:Y:S01]  /*0a50*/  S2UR UR5, SR_CgaCtaId ;  /* 0x00000000000579c3 */ /* 0x000ea20000008800 */
[----:B---3--:R-:W-:Y:S01]  /*0a60*/  UMOV UR4, 0x400 ;  /* 0x0000040000047882 */ /* 0x008fe20000000000 */
[----:B------:R-:W-:Y:S01]  /*0a70*/  UMOV UR6, 0x20 ;  /* 0x0000002000067882 */ /* 0x000fe20000000000 */
[----:B------:R-:W-:Y:S01]  /*0a80*/  ELECT P0, URZ, PT ;  /* 0x0000000000ff782f */ /* 0x000fe20003800000 */
[----:B------:R-:W-:-:S04]  /*0a90*/  UIADD3 UR6, UPT, UPT, -UR6, 0x100000, URZ ;  /* 0x0010000006067890 */ /* 0x000fc8000fffe1ff */
[----:B------:R-:W-:Y:S02]  /*0aa0*/  USHF.L.U32 UR7, UR6, 0xb, URZ ;  /* 0x0000000b06077899 */ /* 0x000fe400080006ff */
[----:B------:R-:W-:Y:S02]  /*0ab0*/  USHF.L.U32 UR6, UR6, 0x1, URZ ;  /* 0x0000000106067899 */ /* 0x000fe400080006ff */
[----:B--2---:R-:W-:Y:S01]  /*0ac0*/  ULEA UR4, UR5, UR4, 0x18 ;  /* 0x0000000405047291 */ /* 0x004fe2000f8ec0ff */
[----:B------:R-:W2:Y:S11]  /*0ad0*/  FENCE.VIEW.ASYNC.S ;  /* 0x00000000000073c6 */ /* 0x000eb60000000000 */
[----:B--2---:R2:W3:Y:S01]  /*0ae0*/  SYNCS.EXCH.64 URZ, [UR4+0x130], UR6 ;  /* 0x0001300604ff75b2 */ /* 0x0044e20008000100 */
[----:B------:R2:W1:Y:S01]  /*0af0*/  SYNCS.EXCH.64 URZ, [UR4+0x138], UR6 ;  /* 0x0001380604ff75b2 */ /* 0x0004620008000100 */
[----:B------:R-:W-:Y:S01]  /*0b00*/  NOP ;  /* 0x0000000000007918 */ /* 0x000fe20000000000 */
.L_x_12:
[----:B------:R-:W4:Y:S01]  /*0b10*/  SHFL.IDX PT, R0, R57, RZ, 0x1f ;  /* 0x00001fff39007589 */ /* 0x000f2200000e0000 */
[----:B------:R-:W-:Y:S01]  /*0b20*/  NOP ;  /* 0x0000000000007918 */ /* 0x000fe20000000000 */
[----:B----4-:R-:W-:-:S13]  /*0b30*/  ISETP.NE.AND P0, PT, R0, 0x4, PT ;  /* 0x000000040000780c */ /* 0x010fda0003f05270 */
[----:B------:R-:W-:Y:S05]  /*0b40*/  @P0 BRA `(.L_x_13) ;  /* 0x0000000000440947 */ /* 0x000fea0003800000 */
[----:B------:R-:W4:Y:S01]  /*0b50*/  S2UR UR5, SR_CgaCtaId ;  /* 0x00000000000579c3 */ /* 0x000f220000008800 */
[----:B--23--:R-:W-:Y:S01]  /*0b60*/  UMOV UR4, 0x1e0 ;  /* 0x000001e000047882 */ /* 0x00cfe20000000000 */
[----:B------:R-:W-:Y:S01]  /*0b70*/  UMOV UR6, 0x400 ;  /* 0x0000040000067882 */ /* 0x000fe20000000000 */
[----:B------:R-:W-:Y:S01]  /*0b80*/  USEL UR4, UR4, 0x1a0, UP3 ;  /* 0x000001a004047887 */ /* 0x000fe20009800000 */
[----:B------:R-:W-:Y:S01]  /*0b90*/  UMOV UR8, 0x1 ;  /* 0x0000000100087882 */ /* 0x000fe20000000000 */
[----:B------:R-:W-:Y:S01]  /*0ba0*/  ELECT P0, URZ, PT ;  /* 0x0000000000ff782f */ /* 0x000fe20003800000 */
[----:B------:R-:W-:-:S04]  /*0bb0*/  UIADD3 UR8, UPT, UPT, -UR8, 0x100000, URZ ;  /* 0x0010000008087890 */ /* 0x000fc8000fffe1ff */
[----:B------:R-:W-:Y:S02]  /*0bc0*/  USHF.L.U32 UR9, UR8, 0xb, URZ ;  /* 0x0000000b08097899 */ /* 0x000fe400080006ff */
[----:B------:R-:W-:Y:S02]  /*0bd0*/  USHF.L.U32 UR8, UR8, 0x1, URZ ;  /* 0x0000000108087899 */ /* 0x000fe400080006ff */
[----:B----4-:R-:W-:Y:S02]  /*0be0*/  ULEA UR6, UR5, UR6, 0x18 ;  /* 0x0000000605067291 */ /* 0x010fe4000f8ec0ff */
[----:B------:R-:W-:-:S04]  /*0bf0*/  UIADD3 UR4, UPT, UPT, -UR4, 0x100000, URZ ;  /* 0x0010000004047890 */ /* 0x000fc8000fffe1ff */
[----:B------:R-:W-:Y:S02]  /*0c00*/  USHF.L.U32 UR5, UR4, 0xb, URZ ;  /* 0x0000000b04057899 */ /* 0x000fe400080006ff */
[----:B------:R-:W-:Y:S01]  /*0c10*/  USHF.L.U32 UR4, UR4, 0x1, URZ ;  /* 0x0000000104047899 */ /* 0x000fe200080006ff */
[----:B------:R-:W2:Y:S03]  /*0c20*/  FENCE.VIEW.ASYNC.S ;  /* 0x00000000000073c6 */ /* 0x000ea60000000000 */
[----:B--2---:R4:W2:Y:S08]  /*0c30*/  SYNCS.EXCH.64 URZ, [UR6+0x140], UR8 ;  /* 0x0001400806ff75b2 */ /* 0x0048b00008000100 */
[----:B------:R4:W3:Y:S02]  /*0c40*/  SYNCS.EXCH.64 URZ, [UR6+0x148], UR4 ;  /* 0x0001480406ff75b2 */ /* 0x0008e40008000100 */
[----:B----4-:R-:W-:Y:S01]  /*0c50*/  NOP ;  /* 0x0000000000007918 */ /* 0x010fe20000000000 */
.L_x_13:
[----:B------:R-:W4:Y:S01]  /*0c60*/  SHFL.IDX PT, R0, R57, RZ, 0x1f ;  /* 0x00001fff39007589 */ /* 0x000f2200000e0000 */
[----:B------:R-:W-:Y:S01]  /*0c70*/  ISETP.NE.OR P1, PT, RZ, UR18, !P1 ;  /* 0x00000012ff007c0c */ /* 0x000fe2000cf25670 */
[----:B------:R-:W-:Y:S01]  /*0c80*/  NOP ;  /* 0x0000000000007918 */ /* 0x000fe20000000000 */
[----:B----4-:R-:W-:-:S13]  /*0c90*/  ISETP.NE.AND P0, PT, R0, 0x5, PT ;  /* 0x000000050000780c */ /* 0x010fda0003f05270 */
[----:B------:R-:W-:Y:S05]  /*0ca0*/  @P0 BRA `(.L_x_14) ;  /* 0x0000000000480947 */ /* 0x000fea0003800000 */
[----:B------:R-:W4:Y:S01]  /*0cb0*/  S2UR UR5, SR_CgaCtaId ;  /* 0x00000000000579c3 */ /* 0x000f220000008800 */
[----:B--23--:R-:W-:Y:S01]  /*0cc0*/  UMOV UR4, 0x400 ;  /* 0x0000040000047882 */ /* 0x00cfe20000000000 */
        /* <DEDUP_REMOVED lines=9> */
[----:B----4-:R-:W-:Y:S01]  /*0d60*/  ULEA UR4, UR5, UR4, 0x18 ;  /* 0x0000000405047291 */ /* 0x010fe2000f8ec0ff */
[----:B------:R-:W2:Y:S11]  /*0d70*/  FENCE.VIEW.ASYNC.S ;  /* 0x00000000000073c6 */ /* 0x000eb60000000000 */
[----:B--2---:R4:W2:Y:S01]  /*0d80*/  SYNCS.EXCH.64 URZ, [UR4+0x150], UR6 ;  /* 0x0001500604ff75b2 */ /* 0x0048a20008000100 */
[----:B------:R4:W3:Y:S01]  /*0d90*/  SYNCS.EXCH.64 URZ, [UR4+0x160], UR8 ;  /* 0x0001600804ff75b2 */ /* 0x0008e20008000100 */
[----:B------:R4:W1:Y:S01]  /*0da0*/  SYNCS.EXCH.64 URZ, [UR4+0x158], UR6 ;  /* 0x0001580604ff75b2 */ /* 0x0008620008000100 */
[----:B------:R4:W1:Y:S02]  /*0db0*/  SYNCS.EXCH.64 URZ, [UR4+0x168], UR8 ;  /* 0x0001680804ff75b2 */ /* 0x0008640008000100 */
[----:B----4-:R-:W-:Y:S01]  /*0dc0*/  NOP ;  /* 0x0000000000007918 */ /* 0x010fe20000000000 */
.L_x_14:
[----:B--23--:R-:W2:Y:S01]  /*0dd0*/  S2UR UR7, SR_CgaCtaId ;  /* 0x00000000000779c3 */ /* 0x00cea20000008800 */
[----:B------:R-:W-:Y:S01]  /*0de0*/  VOTEU.ALL UP0, P1 ;  /* 0x0000000000ff7886 */ /* 0x000fe20000800000 */
[----:B------:R-:W-:Y:S01]  /*0df0*/  UMOV UR4, 0x20 ;  /* 0x0000002000047882 */ /* 0x000fe20000000000 */
[----:B------:R-:W-:Y:S01]  /*0e00*/  NOP ;  /* 0x0000000000007918 */ /* 0x000fe20000000000 */
[----:B-1----:R-:W-:Y:S01]  /*0e10*/  LOP3.LUT R3, R61, 0x1f, RZ, 0xc0, !PT ;  /* 0x0000001f3d037812 */ /* 0x002fe200078ec0ff */
[----:B------:R-:W-:Y:S01]  /*0e20*/  UISETP.NE.AND UP4, UPT, UR18, URZ, UPT ;  /* 0x000000ff1200728c */ /* 0x000fe2000bf85270 */
[----:B------:R-:W-:Y:S01]  /*0e30*/  @!UP0 UMOV UR6, 0x400 ;  /* 0x0000040000068882 */ /* 0x000fe20000000000 */
[----:B------:R-:W-:-:S04]  /*0e40*/  @!UP0 UIADD3 UR4, UPT, UPT, -UR4, 0x100000, URZ ;  /* 0x0010000004048890 */ /* 0x000fc8000fffe1ff */
[----:B------:R-:W-:Y:S02]  /*0e50*/  @!UP0 USHF.L.U32 UR5, UR4, 0xb, URZ ;  /* 0x0000000b04058899 */ /* 0x000fe400080006ff */
[----:B------:R-:W-:Y:S02]  /*0e60*/  @!UP0 USHF.L.U32 UR4, UR4, 0x1, URZ ;  /* 0x0000000104048899 */ /* 0x000fe400080006ff */
[----:B--2---:R-:W-:Y:S01]  /*0e70*/  @!UP0 ULEA UR6, UR7, UR6, 0x18 ;  /* 0x0000000607068291 */ /* 0x004fe2000f8ec0ff */
[----:B------:R-:W1:Y:S01]  /*0e80*/  LDCU UR7, c[0x0][0x36c] ;  /* 0x00006d80ff0777ac */ /* 0x000e620008000800 */
[----:B------:R-:W-:Y:S01]  /*0e90*/  VOTEU.ALL UP0, P1 ;  /* 0x0000000000ff7886 */ /* 0x000fe20000800000 */
[----:B------:R-:W2:Y:S09]  /*0ea0*/  FENCE.VIEW.ASYNC.S ;  /* 0x00000000000073c6 */ /* 0x000eb20000000000 */
[----:B--2---:R2:W3:Y:S01]  /*0eb0*/  @!UP0 SYNCS.EXCH.64 URZ, [UR6+0x170], UR4 ;  /* 0x0001700406ff85b2 */ /* 0x0044e20008000100 */
[----:B-1----:R-:W-:-:S09]  /*0ec0*/  UISETP.EQ.U32.AND UP6, UPT, UR7, 0x1, UPT ;  /* 0x000000010700788c */ /* 0x002fd2000bfc2070 */
[----:B--2---:R-:W-:Y:S05]  /*0ed0*/  BRA.U !UP6, `(.L_x_15) ;  /* 0x000000010e087547 */ /* 0x004fea000b800000 */
[----:B---3--:R-:W-:Y:S01]  /*0ee0*/  UCGABAR_ARV ;  /* 0x00000000000079c7 */ /* 0x008fe20008000000 */
[----:B------:R-:W-:Y:S05]  /*0ef0*/  BRA `(.L_x_16) ;  /* 0x0000000000047947 */ /* 0x000fea0003800000 */
.L_x_15:
[----:B---3--:R-:W-:Y:S01]  /*0f00*/  NOP ;  /* 0x0000000000007918 */ /* 0x008fe20000000000 */
.L_x_16:
[----:B------:R-:W1:Y:S01]  /*0f10*/  S2UR UR21, SR_CTAID.X ;  /* 0x00000000001579c3 */ /* 0x000e620000002500 */
[----:B------:R-:W-:-:S05]  /*0f20*/  CS2R.32 R59, SR_CgaSize ;  /* 0x00000000003b7805 */ /* 0x000fca0000008a00 */
[----:B------:R-:W-:-:S05]  /*0f30*/  IMAD R59, R59, -0xa0, RZ ;  /* 0xffffff603b3b7824 */ /* 0x000fca00078e02ff */
[----:B------:R-:W-:-:S14]  /*0f40*/  R2UR UR5, R59 ;  /* 0x000000003b0572ca */ /* 0x000fdc00000e0000 */
[----:B------:R-:W2:Y:S01]  /*0f50*/  LDCU UR5, c[0x0][UR5+0x2b0] ;  /* 0x00005600050577ac */ /* 0x000ea20008000800 */
[----:B------:R-:W-:-:S05]  /*0f60*/  CS2R.32 R59, SR_CgaSize ;  /* 0x00000000003b7805 */ /* 0x000fca0000008a00 */
[----:B------:R-:W-:-:S05]  /*0f70*/  IMAD R59, R59, -0xa0, RZ ;  /* 0xffffff603b3b7824 */ /* 0x000fca00078e02ff */
[----:B------:R-:W-:-:S14]  /*0f80*/  R2UR UR4, R59 ;  /* 0x000000003b0472ca */ /* 0x000fdc00000e0000 */
[----:B------:R-:W3:Y:S01]  /*0f90*/  LDCU UR4, c[0x0][UR4+0x2b4] ;  /* 0x00005680040477ac */ /* 0x000ee20008000800 */
[----:B------:R-:W4:Y:S01]  /*0fa0*/  S2UR UR20, SR_CTAID.Y ;  /* 0x00000000001479c3 */ /* 0x000f220000002600 */
[----:B------:R-:W-:-:S05]  /*0fb0*/  CS2R.32 R59, SR_CgaSize ;  /* 0x00000000003b7805 */ /* 0x000fca0000008a00 */
[----:B------:R-:W-:-:S05]  /*0fc0*/  IMAD R59, R59, -0xa0, RZ ;  /* 0xffffff603b3b7824 */ /* 0x000fca00078e02ff */
[----:B------:R-:W-:-:S14]  /*0fd0*/  R2UR UR7, R59 ;  /* 0x000000003b0772ca */ /* 0x000fdc00000e0000 */
[----:B------:R-:W3:Y:S01]  /*0fe0*/  LDCU UR7, c[0x0][UR7+0x2a0] ;  /* 0x00005400070777ac */ /* 0x000ee20008000800 */
[----:B------:R-:W-:-:S05]  /*0ff0*/  CS2R.32 R59, SR_CgaSize ;  /* 0x00000000003b7805 */ /* 0x000fca0000008a00 */
[----:B------:R-:W-:-:S05]  /*1000*/  IMAD R59, R59, -0xa0, RZ ;  /* 0xffffff603b3b7824 */ /* 0x000fca00078e02ff */
[----:B------:R-:W-:-:S14]  /*1010*/  R2UR UR8, R59 ;  /* 0x000000003b0872ca */ /* 0x000fdc00000e0000 */
[----:B------:R-:W3:Y:S01]  /*1020*/  LDCU UR8, c[0x0][UR8+0x2a4] ;  /* 0x00005480080877ac */ /* 0x000ee20008000800 */
[----:B------:R-:W3:Y:S01]  /*1030*/  LDCU UR19, c[0x0][0xb24] ;  /* 0x00016480ff1377ac */ /* 0x000ee20008000800 */
[----:B------:R-:W3:Y:S01]  /*1040*/  LDCU UR39, c[0x0][0xb24] ;  /* 0x00016480ff2777ac */ /* 0x000ee20008000800 */
[----:B-1----:R-:W-:Y:S01]  /*1050*/  I2FP.F32.U32 R2, UR21 ;  /* 0x0000001500027c45 */ /* 0x002fe20008201000 */
[----:B------:R-:W1:Y:S04]  /*1060*/  LDCU UR24, c[0x0][0xb30] ;  /* 0x00016600ff1877ac */ /* 0x000e680008000800 */
[----:B--2---:R-:W-:Y:S01]  /*1070*/  FMUL R2, R2, UR5 ;  /* 0x0000000502027c20 */ /* 0x004fe20008400000 */
[----:B----4-:R-:W-:-:S05]  /*1080*/  I2FP.F32.U32 R0, UR20 ;  /* 0x0000001400007c45 */ /* 0x010fca0008201000 */
[----:B------:R-:W2:Y:S01]  /*1090*/  F2I.U32.TRUNC.NTZ R2, R2 ;  /* 0x0000000200027305 */ /* 0x000ea2000020f000 */
[----:B---3--:R-:W-:-:S07]  /*10a0*/  FMUL R0, R0, UR4 ;  /* 0x0000000400007c20 */ /* 0x008fce0008400000 */
[----:B------:R-:W3:Y:S01]  /*10b0*/  F2I.U32.TRUNC.NTZ R0, R0 ;  /* 0x0000000000007305 */ /* 0x000ee2000020f000 */
[----:B--2---:R-:W-:Y:S02]  /*10c0*/  R2UR UR4, R2 ;  /* 0x00000000020472ca */ /* 0x004fe400000e0000 */
[----:B------:R-:W-:Y:S02]  /*10d0*/  PRMT R2, RZ, 0x7610, R2 ;  /* 0x00007610ff027816 */ /* 0x000fe40000000002 */
[----:B---3--:R-:W-:Y:S02]  /*10e0*/  R2UR UR6, R0 ;  /* 0x00000000000672ca */ /* 0x008fe400000e0000 */
[----:B------:R-:W-:-:S07]  /*10f0*/  PRMT R0, RZ, 0x7610, R0 ;  /* 0x00007610ff007816 */ /* 0x000fce0000000000 */
[----:B------:R-:W-:-:S04]  /*1100*/  UIADD3 UR5, UPT, UPT, -UR4, URZ, URZ ;  /* 0x000000ff04057290 */ /* 0x000fc8000fffe1ff */
[----:B------:R-:W-:Y:S02]  /*1110*/  UIMAD UR5, UR7, UR5, UR21 ;  /* 0x00000005070572a4 */ /* 0x000fe4000f8e0215 */
[----:B------:R-:W-:-:S04]  /*1120*/  UIADD3 UR4, UPT, UPT, -UR6, URZ, URZ ;  /* 0x000000ff06047290 */ /* 0x000fc8000fffe1ff */
[----:B------:R-:W-:Y:S01]  /*1130*/  IMAD.U32 R59, RZ, RZ, UR5 ;  /* 0x00000005ff3b7e24 */ /* 0x000fe2000f8e00ff */
[----:B------:R-:W-:-:S06]  /*1140*/  UIMAD UR4, UR8, UR4, UR20 ;  /* 0x00000004080472a4 */ /* 0x000fcc000f8e0214 */
[----:B------:R-:W-:Y:S01]  /*1150*/  IMAD.U32 R58, RZ, RZ, UR4 ;  /* 0x00000004ff3a7e24 */ /* 0x000fe2000f8e00ff */
[----:B-1----:R-:W-:Y:S06]  /*1160*/  BRA.U UP4, `(.L_x_17) ;  /* 0x0000000104307547 */ /* 0x002fec000b800000 */
[----:B------:R-:W-:Y:S01]  /*1170*/  R2UR UR5, R58 ;  /* 0x000000003a0572ca */ /* 0x000fe200000e0000 */
[----:B------:R-:W-:Y:S01]  /*1180*/  UMOV UR7, 0x3 ;  /* 0x0000000300077882 */ /* 0x000fe20000000000 */
[----:B------:R-:W-:-:S11]  /*1190*/  R2UR UR4, R59 ;  /* 0x000000003b0472ca */ /* 0x000fd600000e0000 */
[----:B------:R-:W-:-:S04]  /*11a0*/  UISETP.NE.AND UP0, UPT, UR5, URZ, UPT ;  /* 0x000000ff0500728c */ /* 0x000fc8000bf05270 */
[----:B------:R-:W-:Y:S02]  /*11b0*/  UISETP.LT.U32.OR UP0, UPT, UR4, 0x2, !UP0 ;  /* 0x000000020400788c */ /* 0x000fe4000c701470 */
[----:B------:R-:W-:Y:S02]  /*11c0*/  ULOP3.LUT UR4, UR4, 0xfffffffe, URZ, 0xc0, !UPT ;  /* 0xfffffffe04047892 */ /* 0x000fe4000f8ec0ff */
[----:B------:R-:W-:Y:S02]  /*11d0*/  USEL UR6, URZ, 0x1, !UP0 ;  /* 0x00000001ff067887 */ /* 0x000fe4000c000000 */
[----:B------:R-:W-:Y:S02]  /*11e0*/  USEL UR5, URZ, 0x2, !UP0 ;  /* 0x00000002ff057887 */ /* 0x000fe4000c000000 */
[----:B------:R-:W-:Y:S02]  /*11f0*/  USHF.L.U32 UR4, UR7, UR4, URZ ;  /* 0x0000000407047299 */ /* 0x000fe400080006ff */
[----:B------:R-:W-:-:S04]  /*1200*/  UIADD3 UR5, UPT, UPT, UR6, UR5, URZ ;  /* 0x0000000506057290 */ /* 0x000fc8000fffe0ff */
[----:B------:R-:W-:Y:S02]  /*1210*/  IMAD.U32 R0, RZ, RZ, UR4 ;  /* 0x00000004ff007e24 */ /* 0x000fe4000f8e00ff */
[----:B------:R-:W-:-:S07]  /*1220*/  IMAD.U32 R2, RZ, RZ, UR5 ;  /* 0x00000005ff027e24 */ /* 0x000fce000f8e00ff */
.L_x_17:
[----:B------:R-:W1:Y:S01]  /*1230*/  S2UR UR45, SR_CTAID.Z ;  /* 0x00000000002d79c3 */ /* 0x000e620000002700 */
[----:B------:R-:W-:Y:S01]  /*1240*/  UISETP.GE.AND UP0, UPT, UR19, 0x1, UPT ;  /* 0x000000011300788c */ /* 0x000fe2000bf06270 */
[----:B------:R-:W-:-:S08]  /*1250*/  UMOV UR44, UR21 ;  /* 0x00000015002c7c82 */ /* 0x000fd00008000000 */
[----:B------:R-:W-:Y:S05]  /*1260*/  BRA.U !UP0, `(.L_x_18) ;  /* 0x0000000108d47547 */ /* 0x000fea000b800000 */
[----:B------:R-:W2:Y:S01]  /*1270*/  LDCU.128 UR12, c[0x0][0xb10] ;  /* 0x00016200ff0c77ac */ /* 0x000ea20008000c00 */
[----:B------:R-:W3:Y:S01]  /*1280*/  LDCU UR22, c[0x0][0xb0c] ;  /* 0x00016180ff1677ac */ /* 0x000ee20008000800 */
[----:B------:R-:W4:Y:S01]  /*1290*/  LDCU UR6, c[0x0][0x370] ;  /* 0x00006e00ff0677ac */ /* 0x000f220008000800 */
[----:B------:R-:W1:Y:S01]  /*12a0*/  LDCU UR7, c[0x0][0x374] ;  /* 0x00006e80ff0777ac */ /* 0x000e620008000800 */
[----:B------:R-:W1:Y:S01]  /*12b0*/  LDCU UR23, c[0x0][0xb20] ;  /* 0x00016400ff1777ac */ /* 0x000e620008000800 */
[----:B--2---:R-:W-:Y:S02]  /*12c0*/  UIMAD.WIDE.U32 UR4, UR21, UR12, URZ ;  /* 0x0000000c150472a5 */ /* 0x004fe4000f8e00ff */
[----:B---3--:R-:W-:Y:S01]  /*12d0*/  UISETP.NE.AND UP0, UPT, UR22, 0x1, UPT ;  /* 0x000000011600788c */ /* 0x008fe2000bf05270 */
[----:B------:R-:W2:Y:S01]  /*12e0*/  LDCU.64 UR8, c[0x0][0xb28] ;  /* 0x00016500ff0877ac */ /* 0x000ea20008000a00 */
[----:B----4-:R-:W-:-:S03]  /*12f0*/  UIMAD.WIDE.U32 UR10, UR6, UR12, URZ ;  /* 0x0000000c060a72a5 */ /* 0x010fc6000f8e00ff */
[----:B------:R-:W-:Y:S01]  /*1300*/  UMOV UR4, UR5 ;  /* 0x0000000500047c82 */ /* 0x000fe20008000000 */
[----:B------:R-:W-:Y:S02]  /*1310*/  UISETP.NE.AND UP2, UPT, UR19, 0x1, UPT ;  /* 0x000000011300788c */ /* 0x000fe4000bf45270 */
[----:B------:R-:W-:Y:S01]  /*1320*/  USHF.R.U32.HI UR4, URZ, UR13, UR4 ;  /* 0x0000000dff047299 */ /* 0x000fe20008011604 */
[----:B------:R-:W-:Y:S01]  /*1330*/  UMOV UR10, UR11 ;  /* 0x0000000b000a7c82 */ /* 0x000fe20008000000 */
[----:B------:R-:W-:Y:S02]  /*1340*/  UIMAD.WIDE.U32 UR16, UR20, UR15, URZ ;  /* 0x0000000f141072a5 */ /* 0x000fe4000f8e00ff */
[----:B------:R-:W-:Y:S02]  /*1350*/  USEL UR5, UR21, UR4, !UP0 ;  /* 0x0000000415057287 */ /* 0x000fe4000c000000 */
[----:B------:R-:W-:Y:S02]  /*1360*/  @UP0 USHF.R.U32.HI UR6, URZ, UR13, UR10 ;  /* 0x0000000dff060299 */ /* 0x000fe4000801160a */
[----:B------:R-:W-:-:S02]  /*1370*/  UISETP.NE.AND UP0, UPT, UR14, 0x1, UPT ;  /* 0x000000010e00788c */ /* 0x000fc4000bf05270 */
[----:B-1----:R-:W-:Y:S02]  /*1380*/  UIMAD.WIDE.U32 UR10, UR7, UR15, URZ ;  /* 0x0000000f070a72a5 */ /* 0x002fe4000f8e00ff */
[----:B--2---:R-:W-:Y:S01]  /*1390*/  UIMAD.WIDE.U32 UR12, UR6, UR8, URZ ;  /* 0x00000008060c72a5 */ /* 0x004fe2000f8e00ff */
[----:B------:R-:W-:Y:S01]  /*13a0*/  UMOV UR4, UR17 ;  /* 0x0000001100047c82 */ /* 0x000fe20008000000 */
[----:B------:R-:W-:-:S03]  /*13b0*/  UIADD3 UR44, UPT, UPT, -UR5, URZ, URZ ;  /* 0x000000ff052c7290 */ /* 0x000fc6000fffe1ff */
[----:B------:R-:W-:Y:S01]  /*13c0*/  UMOV UR10, UR11 ;  /* 0x0000000b000a7c82 */ /* 0x000fe20008000000 */
[----:B------:R-:W-:Y:S02]  /*13d0*/  USHF.R.U32.HI UR4, URZ, UR23, UR4 ;  /* 0x00000017ff047299 */ /* 0x000fe40008011604 */
[----:B------:R-:W-:Y:S01]  /*13e0*/  @UP0 USHF.R.U32.HI UR7, URZ, UR23, UR10 ;  /* 0x00000017ff070299 */ /* 0x000fe2000801160a */
[----:B------:R-:W-:Y:S01]  /*13f0*/  UMOV UR12, UR13 ;  /* 0x0000000d000c7c82 */ /* 0x000fe20008000000 */
[----:B------:R-:W-:Y:S02]  /*1400*/  USEL UR4, UR20, UR4, !UP0 ;  /* 0x0000000414047287 */ /* 0x000fe4000c000000 */
[----:B------:R-:W-:Y:S02]  /*1410*/  UIMAD.WIDE.U32 UR10, UR7, UR8, URZ ;  /* 0x00000008070a72a5 */ /* 0x000fe4000f8e00ff */
[----:B------:R-:W-:Y:S02]  /*1420*/  @UP2 USHF.R.U32.HI UR6, URZ, UR9, UR12 ;  /* 0x00000009ff062299 */ /* 0x000fe4000801160c */
[----:B------:R-:W-:-:S02]  /*1430*/  UIMAD.WIDE.U32 UR12, UR4, UR8, URZ ;  /* 0x00000008040c72a5 */ /* 0x000fc4000f8e00ff */
[----:B------:R-:W-:Y:S01]  /*1440*/  UIMAD UR44, UR22, UR44, UR21 ;  /* 0x0000002c162c72a4 */ /* 0x000fe2000f8e0215 */
[----:B------:R-:W-:Y:S02]  /*1450*/  UMOV UR10, UR11 ;  /* 0x0000000b000a7c82 */ /* 0x000fe40008000000 */
[----:B------:R-:W-:Y:S02]  /*1460*/  @UP2 USHF.R.U32.HI UR7, URZ, UR9, UR10 ;  /* 0x00000009ff072299 */ /* 0x000fe4000801160a */
[----:B------:R-:W-:Y:S02]  /*1470*/  UIMAD UR10, UR6, UR19, URZ ;  /* 0x00000013060a72a4 */ /* 0x000fe4000f8e02ff */
[----:B------:R-:W-:-:S04]  /*1480*/  UIMAD UR7, UR7, UR19, URZ ;  /* 0x00000013070772a4 */ /* 0x000fc8000f8e02ff */
[----:B------:R-:W-:-:S03]  /*1490*/  UISETP.GE.AND UP0, UPT, UR4, UR7, UPT ;  /* 0x000000070400728c */ /* 0x000fc6000bf06270 */
[----:B------:R-:W-:Y:S01]  /*14a0*/  UMOV UR7, UR13 ;  /* 0x0000000d00077c82 */ /* 0x000fe20008000000 */
[----:B------:R-:W-:Y:S02]  /*14b0*/  UISETP.GE.OR UP0, UPT, UR5, UR10, UP0 ;  /* 0x0000000a0500728c */ /* 0x000fe40008706670 */
[----:B------:R-:W-:Y:S02]  /*14c0*/  UIMAD.WIDE.U32 UR10, UR5, UR8, URZ ;  /* 0x00000008050a72a5 */ /* 0x000fe4000f8e00ff */
[----:B------:R-:W-:Y:S02]  /*14d0*/  USHF.R.U32.HI UR7, URZ, UR9, UR7 ;  /* 0x00000009ff077299 */ /* 0x000fe40008011607 */
[----:B------:R-:W-:Y:S02]  /*14e0*/  UIADD3 UR10, UPT, UPT, -UR4, URZ, URZ ;  /* 0x000000ff040a7290 */ /* 0x000fe4000fffe1ff */
[----:B------:R-:W-:Y:S02]  /*14f0*/  USEL UR7, UR4, UR7, !UP2 ;  /* 0x0000000704077287 */ /* 0x000fe4000d000000 */
[----:B------:R-:W-:Y:S01]  /*1500*/  UIMAD UR10, UR14, UR10, UR20 ;  /* 0x0000000a0e0a72a4 */ /* 0x000fe2000f8e0214 */
[----:B------:R-:W-:-:S02]  /*1510*/  @!UP0 UMOV UR8, UR11 ;  /* 0x0000000b00088c82 */ /* 0x000fc40008000000 */
[----:B------:R-:W-:Y:S02]  /*1520*/  @!UP0 USHF.R.U32.HI UR8, URZ, UR9, UR8 ;  /* 0x00000009ff088299 */ /* 0x000fe40008011608 */
[----:B------:R-:W-:Y:S02]  /*1530*/  UIADD3 UR9, UPT, UPT, -UR7, URZ, URZ ;  /* 0x000000ff07097290 */ /* 0x000fe4000fffe1ff */
[----:B------:R-:W-:Y:S02]  /*1540*/  @!UP0 USEL UR8, UR5, UR8, !UP2 ;  /* 0x0000000805088287 */ /* 0x000fe4000d000000 */
[----:B------:R-:W-:Y:S02]  /*1550*/  UIMAD UR9, UR19, UR9, UR4 ;  /* 0x00000009130972a4 */ /* 0x000fe4000f8e0204 */
[----:B------:R-:W-:Y:S02]  /*1560*/  @!UP0 UIADD3 UR7, UPT, UPT, UR7, -UR8, URZ ;  /* 0x8000000807078290 */ /* 0x000fe4000fffe0ff */
[----:B------:R-:W-:-:S02]  /*1570*/  @!UP0 UIMAD UR6, UR9, UR6, UR8 ;  /* 0x00000006090682a4 */ /* 0x000fc4000f8e0208 */
[----:B------:R-:W-:-:S04]  /*1580*/  @!UP0 UIMAD UR4, UR7, UR19, UR5 ;  /* 0x00000013070482a4 */ /* 0x000fc8000f8e0205 */
[----:B------:R-:W-:Y:S01]  /*1590*/  UIMAD UR20, UR4, UR14, UR10 ;  /* 0x0000000e041472a4 */ /* 0x000fe2000f8e020a */
[----:B------:R-:W-:Y:S02]  /*15a0*/  @!UP0 UMOV UR5, UR6 ;  /* 0x0000000600058c82 */ /* 0x000fe40008000000 */
[----:B------:R-:W-:-:S12]  /*15b0*/  UIMAD UR44, UR5, UR22, UR44 ;  /* 0x00000016052c72a4 */ /* 0x000fd8000f8e022c */
.L_x_18:
[----:B------:R-:W-:-:S09]  /*15c0*/  UISETP.NE.AND UP0, UPT, UR24, 0x1, UPT ;  /* 0x000000011800788c */ /* 0x000fd2000bf05270 */
[----:B------:R-:W-:Y:S05]  /*15d0*/  BRA.U UP0, `(.L_x_19) ;  /* 0x0000000100407547 */ /* 0x000fea000b800000 */
[----:B------:R-:W2:Y:S01]  /*15e0*/  LDCU.128 UR8, c[0x0][0xb10] ;  /* 0x00016200ff0877ac */ /* 0x000ea20008000c00 */
[----:B------:R-:W3:Y:S01]  /*15f0*/  LDCU UR12, c[0x0][0xb0c] ;  /* 0x00016180ff0c77ac */ /* 0x000ee20008000800 */
[----:B------:R-:W4:Y:S01]  /*1600*/  LDCU UR13, c[0x0][0xb20] ;  /* 0x00016400ff0d77ac */ /* 0x000f220008000800 */
[----:B--2---:R-:W-:Y:S02]  /*1610*/  UIMAD.WIDE.U32 UR4, UR44, UR8, URZ ;  /* 0x000000082c0472a5 */ /* 0x004fe4000f8e00ff */
[----:B------:R-:W-:Y:S02]  /*1620*/  UIMAD.WIDE.U32 UR6, UR20, UR11, URZ ;  /* 0x0000000b140672a5 */ /* 0x000fe4000f8e00ff */
[----:B---3--:R-:W-:Y:S02]  /*1630*/  UISETP.NE.AND UP0, UPT, UR12, 0x1, UPT ;  /* 0x000000010c00788c */ /* 0x008fe4000bf05270 */
[----:B------:R-:W-:-:S03]  /*1640*/  USHF.R.U32.HI UR5, URZ, UR9, UR5 ;  /* 0x00000009ff057299 */ /* 0x000fc60008011605 */
[----:B------:R-:W-:Y:S01]  /*1650*/  UMOV UR4, UR7 ;  /* 0x0000000700047c82 */ /* 0x000fe20008000000 */
[----:B------:R-:W-:Y:S02]  /*1660*/  USEL UR5, UR44, UR5, !UP0 ;  /* 0x000000052c057287 */ /* 0x000fe4000c000000 */
[----:B------:R-:W-:Y:S02]  /*1670*/  UISETP.NE.AND UP0, UPT, UR10, 0x1, UPT ;  /* 0x000000010a00788c */ /* 0x000fe4000bf05270 */
[----:B----4-:R-:W-:-:S04]  /*1680*/  USHF.R.U32.HI UR4, URZ, UR13, UR4 ;  /* 0x0000000dff047299 */ /* 0x010fc80008011604 */
[----:B------:R-:W-:-:S04]  /*1690*/  USEL UR4, UR20, UR4, !UP0 ;  /* 0x0000000414047287 */ /* 0x000fc8000c000000 */
[----:B------:R-:W-:Y:S02]  /*16a0*/  UIADD3 UR6, UPT, UPT, -UR4, UR5, URZ ;  /* 0x0000000504067290 */ /* 0x000fe4000fffe1ff */
[----:B------:R-:W-:Y:S02]  /*16b0*/  UIADD3 UR4, UPT, UPT, UR4, -UR5, URZ ;  /* 0x8000000504047290 */ /* 0x000fe4000fffe0ff */
[----:B------:R-:W-:Y:S02]  /*16c0*/  UIMAD UR20, UR6, UR10, UR20 ;  /* 0x0000000a061472a4 */ /* 0x000fe4000f8e0214 */
[----:B------:R-:W-:-:S12]  /*16d0*/  UIMAD UR44, UR4, UR12, UR44 ;  /* 0x0000000c042c72a4 */ /* 0x000fd8000f8e022c */
.L_x_19:
[----:B------:R-:W-:Y:S05]  /*16e0*/  BRA.U !UP6, `(.L_x_20) ;  /* 0x000000010e0c7547 */ /* 0x000fea000b800000 */
[----:B------:R-:W-:Y:S01]  /*16f0*/  UCGABAR_WAIT ;  /* 0x0000000000007dc7 */ /* 0x000fe20008000000 */
[----:B------:R-:W-:Y:S01]  /*1700*/  CCTL.IVALL ;  /* 0x00000000ff00798f */ /* 0x000fe20002000000 */
[----:B------:R-:W-:Y:S05]  /*1710*/  BRA `(.L_x_21) ;  /* 0x0000000000047947 */ /* 0x000fea0003800000 */
.L_x_20:
[----:B------:R-:W-:Y:S06]  /*1720*/  BAR.SYNC.DEFER_BLOCKING 0x0 ;  /* 0x0000000000007b1d */ /* 0x000fec0000010000 */
.L_x_21:
[----:B------:R-:W-:Y:S05]  /*1730*/  BRA.U UP5, `(.L_x_22) ;  /* 0x0000001d05c47547 */ /* 0x000fea000b800000 */
[----:B------:R-:W2:Y:S01]  /*1740*/  LDCU UR5, c[0x0][0x388] ;  /* 0x00007100ff0577ac */ /* 0x000ea20008000800 */
[----:B------:R-:W-:Y:S01]  /*1750*/  PLOP3.LUT P1, PT, PT, PT, UP3, 0x80, 0x8 ;  /* 0x000000000008781c */ /* 0x000fe20003f2f038 */
[----:B------:R-:W-:Y:S01]  /*1760*/  IMAD.MOV.U32 R2, RZ, RZ, RZ ;  /* 0x000000ffff027224 */ /* 0x000fe200078e00ff */
[----:B------:R-:W-:Y:S01]  /*1770*/  ISETP.EQ.OR P2, PT, R3, RZ, P3 ;  /* 0x000000ff0300720c */ /* 0x000fe20001f42670 */
[----:B------:R-:W3:Y:S01]  /*1780*/  LDCU UR6, c[0x0][0x38c] ;  /* 0x00007180ff0677ac */ /* 0x000ee20008000800 */
[----:B------:R-:W-:Y:S01]  /*1790*/  PLOP3.LUT P1, PT, P1, PT, PT, 0x8, 0x80 ;  /* 0x000000000080781c */ /* 0x000fe20000f2e170 */
[----:B------:R-:W4:Y:S01]  /*17a0*/  LDCU UR48, c[0x0][0x390] ;  /* 0x00007200ff3077ac */ /* 0x000f220008000800 */
[----:B------:R-:W-:Y:S01]  /*17b0*/  UISETP.NE.AND UP1, UPT, UR18, URZ, UPT ;  /* 0x000000ff1200728c */ /* 0x000fe2000bf25270 */
[----:B------:R-:W1:Y:S01]  /*17c0*/  LDCU UR47, c[0x0][0x370] ;  /* 0x00006e00ff2f77ac */ /* 0x000e620008000800 */
[----:B--2---:R-:W-:Y:S01]  /*17d0*/  UIADD3 UR5, UPT, UPT, UR5, 0x1f, URZ ;  /* 0x0000001f05057890 */ /* 0x004fe2000fffe0ff */
[----:B------:R-:W2:Y:S03]  /*17e0*/  LDCU.64 UR36, c[0x0][0x348] ;  /* 0x00006900ff2477ac */ /* 0x000ea60008000a00 */
[----:B------:R-:W-:-:S02]  /*17f0*/  USHF.R.S32.HI UR4, URZ, 0x1f, UR5 ;  /* 0x0000001fff047899 */ /* 0x000fc40008011405 */
[----:B------:R-:W-:Y:S02]  /*1800*/  USHF.L.U32 UR51, UR21, 0x6, URZ ;  /* 0x0000000615337899 */ /* 0x000fe400080006ff */
[----:B------:R-:W-:Y:S02]  /*1810*/  ULEA.HI UR4, UR4, UR5, URZ, 0x5 ;  /* 0x0000000504047291 */ /* 0x000fe4000f8f28ff */
[----:B------:R-:W-:Y:S02]  /*1820*/  USHF.L.U32 UR5, UR21, 0x5, URZ ;  /* 0x0000000515057899 */ /* 0x000fe400080006ff */
[----:B------:R-:W-:Y:S02]  /*1830*/  USHF.R.S32.HI UR4, URZ, 0x5, UR4 ;  /* 0x00000005ff047899 */ /* 0x000fe40008011404 */
[----:B------:R-:W-:Y:S02]  /*1840*/  ULOP3.LUT UR50, UR5, 0x20, URZ, 0xc0, !UPT ;  /* 0x0000002005327892 */ /* 0x000fe4000f8ec0ff */
[----:B---3--:R-:W-:Y:S01]  /*1850*/  UIMAD UR4, UR4, UR6, URZ ;  /* 0x00000006040472a4 */ /* 0x008fe2000f8e02ff */
[----:B------:R-:W3:Y:S03]  /*1860*/  LDCU UR46, c[0x0][0x374] ;  /* 0x00006e80ff2e77ac */ /* 0x000ee60008000800 */
[----:B----4-:R-:W-:-:S02]  /*1870*/  UIMAD UR48, UR4, UR48, URZ ;  /* 0x00000030043072a4 */ /* 0x010fc4000f8e02ff */
[----:B------:R-:W-:Y:S02]  /*1880*/  USEL UR33, UR53, 0x2, UP1 ;  /* 0x0000000235217887 */ /* 0x000fe40008800000 */
[----:B------:R-:W-:Y:S02]  /*1890*/  UISETP.NE.AND UP2, UPT, UR48, URZ, UPT ;  /* 0x000000ff3000728c */ /* 0x000fe4000bf45270 */
[----:B------:R-:W-:Y:S01]  /*18a0*/  UISETP.LT.U32.AND UP0, UPT, UR48, 0x10, UPT ;  /* 0x000000103000788c */ /* 0x000fe2000bf01070 */
[----:B------:R-:W-:Y:S01]  /*18b0*/  UMOV UR23, 0x1 ;  /* 0x0000000100177882 */ /* 0x000fe20000000000 */
[----:B------:R-:W-:Y:S02]  /*18c0*/  UMOV UR26, URZ ;  /* 0x000000ff001a7c82 */ /* 0x000fe40008000000 */
[----:B------:R-:W-:Y:S01]  /*18d0*/  USEL UR4, UR48, 0x10, UP0 ;  /* 0x0000001030047887 */ /* 0x000fe20008000000 */
[----:B------:R-:W-:Y:S01]  /*18e0*/  UMOV UR27, URZ ;  /* 0x000000ff001b7c82 */ /* 0x000fe20008000000 */
[----:B------:R-:W-:-:S02]  /*18f0*/  UMOV UR34, URZ ;  /* 0x000000ff00227c82 */ /* 0x000fc40008000000 */
[----:B------:R-:W-:Y:S02]  /*1900*/  UIADD3 UR5, UPT, UPT, UR4, -0x1, URZ ;  /* 0xffffffff04057890 */ /* 0x000fe4000fffe0ff */
[----:B------:R-:W-:Y:S02]  /*1910*/  @!UP2 UIADD3 UR5, UPT, UPT, UR4, URZ, URZ ;  /* 0x000000ff0405a290 */ /* 0x000fe4000fffe0ff */
[----:B-1----:R-:W-:Y:S02]  /*1920*/  UIADD3 UR45, UPT, UPT, UR48, -UR4, URZ ;  /* 0x80000004302d7290 */ /* 0x002fe4000fffe0ff */
[----:B--23--:R-:W-:-:S12]  /*1930*/  UIADD3 UR49, UPT, UPT, UR5, 0x1, URZ ;  /* 0x0000000105317890 */ /* 0x00cfd8000fffe0ff */
.L_x_40:
[----:B------:R-:W1:Y:S01]  /*1940*/  S2UR UR25, SR_CgaCtaId ;  /* 0x00000000001979c3 */ /* 0x000e620000008800 */
[----:B------:R-:W-:Y:S01]  /*1950*/  UMOV UR4, 0x400 ;  /* 0x0000040000047882 */ /* 0x000fe20000000000 */
[----:B------:R-:W-:Y:S01]  /*1960*/  MOV R0, UR23 ;  /* 0x0000001700007c02 */ /* 0x000fe20008000f00 */
[----:B------:R-:W-:Y:S02]  /*1970*/  UISETP.NE.AND UP0, UPT, UR48, URZ, UPT ;  /* 0x000000ff3000728c */ /* 0x000fe4000bf05270 */
[----:B------:R-:W-:Y:S01]  /*1980*/  ULEA UR10, UR20, UR50, 0x6 ;  /* 0x00000032140a7291 */ /* 0x000fe2000f8e30ff */
[----:B------:R-:W-:Y:S01]  /*1990*/  SHF.L.U32 R0, R0, 0x1f, RZ ;  /* 0x0000001f00007819 */ /* 0x000fe200000006ff */
[----:B------:R-:W-:Y:S01]  /*19a0*/  UMOV UR24, URZ ;  /* 0x000000ff00187c82 */ /* 0x000fe20008000000 */
[----:B------:R-:W-:Y:S01]  /*19b0*/  UMOV UR13, URZ ;  /* 0x000000ff000d7c82 */ /* 0x000fe20008000000 */
[----:B------:R-:W-:Y:S01]  /*19c0*/  UMOV UR12, URZ ;  /* 0x000000ff000c7c82 */ /* 0x000fe20008000000 */
[----:B-1----:R-:W-:-:S04]  /*19d0*/  ULEA UR25, UR25, UR4, 0x18 ;  /* 0x0000000419197291 */ /* 0x002fc8000f8ec0ff */
[----:B------:R-:W-:-:S09]  /*19e0*/  ULEA UR4, UR26, UR25, 0x3 ;  /* 0x000000191a047291 */ /* 0x000fd2000f8e18ff */
[----:B------:R1:W2:Y:S01]  /*19f0*/  SYNCS.PHASECHK.TRANS64.TRYWAIT P0, [UR4+0x80], R0 ;  /* 0x00008000ff0075a7 */ /* 0x0002a20008001104 */
[----:B------:R-:W-:-:S04]  /*1a00*/  ULEA.HI UR4, UR44, UR44, URZ, 0x1 ;  /* 0x0000002c2c047291 */ /* 0x000fc8000f8f08ff */
[----:B------:R-:W-:-:S04]  /*1a10*/  USHF.L.U32 UR4, UR4, 0x6, URZ ;  /* 0x0000000604047899 */ /* 0x000fc800080006ff */
[----:B------:R-:W-:-:S04]  /*1a20*/  ULOP3.LUT UR4, UR4, 0xffffff80, URZ, 0xc0, !UPT ;  /* 0xffffff8004047892 */ /* 0x000fc8000f8ec0ff */
[----:B------:R-:W-:Y:S01]  /*1a30*/  ULOP3.LUT UR35, UR4, 0x40, UR51, 0xf8, !UPT ;  /* 0x0000004004237892 */ /* 0x000fe2000f8ef833 */
[----:B------:R-:W-:Y:S11]  /*1a40*/  BRA.U !UP0, `(.L_x_23) ;  /* 0x0000000508607547 */ /* 0x000ff6000b800000 */
[----:B------:R-:W3:Y:S01]  /*1a50*/  LDCU.128 UR16, c[0x0][0x480] ;  /* 0x00009000ff1077ac */ /* 0x000ee20008000c00 */
[----:B------:R-:W4:Y:S01]  /*1a60*/  LDCU.64 UR20, c[0x0][0x490] ;  /* 0x00009200ff1477ac */ /* 0x000f220008000a00 */
[----:B------:R-:W1:Y:S01]  /*1a70*/  LDCU.64 UR12, c[0x0][0x4b0] ;  /* 0x00009600ff0c77ac */ /* 0x000e620008000a00 */
[----:B------:R-:W1:Y:S01]  /*1a80*/  LDCU.64 UR8, c[0x0][0x4d0] ;  /* 0x00009a00ff0877ac */ /* 0x000e620008000a00 */
[----:B------:R-:W1:Y:S01]  /*1a90*/  LDCU UR43, c[0x0][0x390] ;  /* 0x00007200ff2b77ac */ /* 0x000e620008000800 */
[----:B---3--:R-:W-:Y:S02]  /*1aa0*/  UIMAD.WIDE.U32 UR4, UR35, UR17, URZ ;  /* 0x00000011230472a5 */ /* 0x008fe4000f8e00ff */
[----:B------:R-:W-:Y:S01]  /*1ab0*/  UISETP.NE.AND UP0, UPT, UR16, 0x1, UPT ;  /* 0x000000011000788c */ /* 0x000fe2000bf05270 */
[----:B------:R-:W3:Y:S04]  /*1ac0*/  LDCU UR44, c[0x0][0x38c] ;  /* 0x00007180ff2c77ac */ /* 0x000ee80008000800 */
[----:B------:R-:W-:Y:S01]  /*1ad0*/  UMOV UR4, UR5 ;  /* 0x0000000500047c82 */ /* 0x000fe20008000000 */
[----:B------:R-:W1:Y:S01]  /*1ae0*/  LDCU.64 UR14, c[0x0][0x4b8] ;  /* 0x00009700ff0e77ac */ /* 0x000e620008000a00 */
[----:B------:R-:W-:-:S02]  /*1af0*/  USHF.R.U32.HI UR6, URZ, UR18, UR4 ;  /* 0x00000012ff067299 */ /* 0x000fc40008011604 */
[----:B------:R-:W-:Y:S02]  /*1b00*/  UIADD3 UR34, UPT, UPT, UR49, UR27, URZ ;  /* 0x0000001b31227290 */ /* 0x000fe4000fffe0ff */
[----:B------:R-:W-:Y:S02]  /*1b10*/  USEL UR6, UR35, UR6, !UP0 ;  /* 0x0000000623067287 */ /* 0x000fe4000c000000 */
[----:B------:R-:W-:Y:S02]  /*1b20*/  UISETP.NE.AND UP0, UPT, UR19, 0x1, UPT ;  /* 0x000000011300788c */ /* 0x000fe4000bf05270 */
[----:B----4-:R-:W-:Y:S02]  /*1b30*/  UIMAD.WIDE.U32 UR4, UR6, UR20, URZ ;  /* 0x00000014060472a5 */ /* 0x010fe4000f8e00ff */
[----:B------:R-:W-:Y:S01]  /*1b40*/  UIADD3 UR7, UPT, UPT, -UR6, URZ, URZ ;  /* 0x000000ff06077290 */ /* 0x000fe2000fffe1ff */
[----:B------:R-:W-:-:S03]  /*1b50*/  UMOV UR24, URZ ;  /* 0x000000ff00187c82 */ /* 0x000fc60008000000 */
[----:B------:R-:W-:Y:S01]  /*1b60*/  UIMAD UR7, UR16, UR7, UR35 ;  /* 0x00000007100772a4 */ /* 0x000fe2000f8e0223 */
[----:B------:R-:W-:Y:S02]  /*1b70*/  UMOV UR4, UR5 ;  /* 0x0000000500047c82 */ /* 0x000fe40008000000 */
[----:B------:R-:W-:Y:S02]  /*1b80*/  USHF.R.U32.HI UR21, URZ, UR21, UR4 ;  /* 0x00000015ff157299 */ /* 0x000fe40008011604 */
[----:B------:R-:W4:Y:S02]  /*1b90*/  LDCU.64 UR4, c[0x0][0x4d8] ;  /* 0x00009b00ff0477ac */ /* 0x000f240008000a00 */
[----:B------:R-:W-:-:S04]  /*1ba0*/  USEL UR21, UR6, UR21, !UP0 ;  /* 0x0000001506157287 */ /* 0x000fc8000c000000 */
[----:B------:R-:W-:-:S04]  /*1bb0*/  UIADD3 UR20, UPT, UPT, -UR21, URZ, URZ ;  /* 0x000000ff15147290 */ /* 0x000fc8000fffe1ff */
[----:B------:R-:W-:Y:S02]  /*1bc0*/  UIMAD UR20, UR19, UR20, UR6 ;  /* 0x00000014131472a4 */ /* 0x000fe4000f8e0206 */
[----:B-1----:R-:W-:Y:S02]  /*1bd0*/  UIMAD UR19, UR7, UR12, UR8 ;  /* 0x0000000c071372a4 */ /* 0x002fe4000f8e0208 */
[----:B------:R-:W-:Y:S01]  /*1be0*/  UIMAD UR20, UR20, UR13, UR9 ;  /* 0x0000000d141472a4 */ /* 0x000fe2000f8e0209 */
[----:B------:R-:W-:Y:S01]  /*1bf0*/  UMOV UR6, UR26 ;  /* 0x0000001a00067c82 */ /* 0x000fe20008000000 */
[----:B------:R-:W-:Y:S01]  /*1c00*/  UMOV UR12, URZ ;  /* 0x000000ff000c7c82 */ /* 0x000fe20008000000 */
[----:B---3--:R-:W-:-:S09]  /*1c10*/  UMOV UR13, URZ ;  /* 0x000000ff000d7c82 */ /* 0x008fd20008000000 */
.L_x_29:
[----:B------:R-:W-:Y:S01]  /*1c20*/  @!P3 MOV R3, 0x6000 ;  /* 0x000060000003b802 */ /* 0x000fe20000000f00 */
[----:B------:R-:W-:Y:S01]  /*1c30*/  ULEA UR17, UR6, UR25, 0x3 ;  /* 0x0000001906117291 */ /* 0x000fe2000f8e18ff */
[----:B-12---:R-:W-:Y:S11]  /*1c40*/  @P0 BRA `(.L_x_24) ;  /* 0x0000000000100947 */ /* 0x006ff60003800000 */
[----:B------:R-:W-:Y:S04]  /*1c50*/  MOV R0, UR23 ;  /* 0x0000001700007c02 */ /* 0x000fe80008000f00 */
[----:B------:R-:W-:Y:S04]  /*1c60*/  SHF.L.U32 R5, R0, 0x1f, RZ ;  /* 0x0000001f00057819 */ /* 0x000fe800000006ff */
[----:B------:R-:W1:Y:S02]  /*1c70*/  SYNCS.PHASECHK.TRANS64.TRYWAIT P0, [UR17+0x80], R5 ;  /* 0x00008005ff0075a7 */ /* 0x000e640008001111 */
[----:B-1----:R-:W-:Y:S05]  /*1c80*/  @!P0 BRA `(.L_x_25) ;  /* 0x0000006c00208947 */ /* 0x002fea0003800000 */
.L_x_24:
[----:B------:R2:W-:Y:S01]  /*1c90*/  @!P3 SYNCS.ARRIVE.TRANS64 RZ, [UR17], R3 ;  /* 0x00000003ffffb9a7 */ /* 0x0005e20008000011 */
[----:B------:R-:W-:Y:S04]  /*1ca0*/  ULOP3.LUT UR7, UR33, 0x2, URZ, 0xfc, !UPT ;  /* 0x0000000221077892 */ /* 0x000fe8000f8efcff */
[----:B------:R-:W-:Y:S09]  /*1cb0*/  UISETP.NE.AND UP0, UPT, UR7, 0x2, UPT ;  /* 0x000000020700788c */ /* 0x000ff2000bf05270 */
[----:B------:R-:W-:Y:S05]  /*1cc0*/  BRA.U UP0, `(.L_x_26) ;  /* 0x0000000100047547 */ /* 0x000fea000b800000 */
[----:B----4-:R-:W-:Y:S05]  /*1cd0*/  BPT.TRAP 0x1 ;  /* 0x000000040000795c */ /* 0x010fea0000300000 */
.L_x_26:
[----:B------:R-:W-:Y:S04]  /*1ce0*/  BSSY.RECONVERGENT B0, `(.L_x_27) ;  /* 0x0000003000007945 */ /* 0x000fe80003800200 */
[----:B------:R-:W-:Y:S05]  /*1cf0*/  @P2 BRA `(.L_x_28) ;  /* 0x0000000000042947 */ /* 0x000fea0003800000 */
[----:B----4-:R-:W-:Y:S05]  /*1d00*/  BPT.TRAP 0x1 ;  /* 0x000000040000795c */ /* 0x010fea0000300000 */
.L_x_28:
[----:B----4-:R-:W-:Y:S05]  /*1d10*/  BSYNC.RECONVERGENT B0 ;  /* 0x0000000000007941 */ /* 0x010fea0003800200 */
.L_x_27:
[----:B------:R-:W-:Y:S02]  /*1d20*/  UIADD3 UR7, UPT, UPT, UR6, 0x1, URZ ;  /* 0x0000000106077890 */ /* 0x000fe4000fffe0ff */
[----:B------:R-:W-:Y:S02]  /*1d30*/  ULEA UR16, UR6, UR25, 0xd ;  /* 0x0000001906107291 */ /* 0x000fe4000f8e68ff */
[----:B------:R-:W-:Y:S02]  /*1d40*/  UISETP.NE.AND UP0, UPT, UR7, 0x10, UPT ;  /* 0x000000100700788c */ /* 0x000fe4000bf05270 */
[----:B------:R-:W-:Y:S02]  /*1d50*/  UIADD3 UR30, UP1, UPT, UR36, 0x80, URZ ;  /* 0x00000080241e7890 */ /* 0x000fe4000ff3e0ff */
[----:B------:R-:W-:Y:S02]  /*1d60*/  USEL UR8, URZ, 0x1, UP0 ;  /* 0x00000001ff087887 */ /* 0x000fe40008000000 */
[----:B------:R-:W-:Y:S02]  /*1d70*/  USEL UR26, UR7, URZ, UP0 ;  /* 0x000000ff071a7287 */ /* 0x000fe40008000000 */
[----:B------:R-:W-:Y:S02]  /*1d80*/  ULOP3.LUT UR23, UR23, UR8, URZ, 0x3c, !UPT ;  /* 0x0000000817177292 */ /* 0x000fe4000f8e3cff */
[----:B------:R-:W-:Y:S02]  /*1d90*/  ULEA UR7, UR26, UR25, 0x3 ;  /* 0x000000191a077291 */ /* 0x000fe4000f8e18ff */
[----:B------:R-:W-:Y:S02]  /*1da0*/  ULEA UR8, UR6, UR25, 0xc ;  /* 0x0000001906087291 */ /* 0x000fe4000f8e60ff */
[----:B------:R-:W-:Y:S01]  /*1db0*/  ULOP3.LUT UR17, UR17, 0xfefffff8, URZ, 0xc0, !UPT ;  /* 0xfefffff811117892 */ /* 0x000fe2000f8ec0ff */
[----:B-1----:R-:W-:Y:S01]  /*1dc0*/  MOV R0, UR23 ;  /* 0x0000001700007c02 */ /* 0x002fe20008000f00 */
[----:B------:R-:W-:Y:S02]  /*1dd0*/  USHF.L.U32 UR18, UR24, 0x5, URZ ;  /* 0x0000000518127899 */ /* 0x000fe400080006ff */
[----:B------:R-:W-:Y:S01]  /*1de0*/  UIADD3.X UR31, UPT, UPT, URZ, UR37, URZ, UP1, !UPT ;  /* 0x00000025ff1f7290 */ /* 0x000fe20008ffe4ff */
[----:B--2---:R-:W-:Y:S01]  /*1df0*/  SHF.L.U32 R3, R0, 0x1f, RZ ;  /* 0x0000001f00037819 */ /* 0x004fe200000006ff */
[----:B------:R-:W-:Y:S02]  /*1e00*/  UIADD3 UR16, UPT, UPT, UR16, 0x6400, URZ ;  /* 0x0000640010107890 */ /* 0x000fe4000fffe0ff */
[----:B------:R-:W-:Y:S01]  /*1e10*/  UIADD3 UR28, UP0, UPT, UR36, 0x180, URZ ;  /* 0x00000180241c7890 */ /* 0x000fe2000ff1e0ff */
[----:B------:R3:W1:Y:S01]  /*1e20*/  SYNCS.PHASECHK.TRANS64.TRYWAIT P0, [UR7+0x80], R3 ;  /* 0x00008003ff0075a7 */ /* 0x0006620008001107 */
[----:B------:R-:W-:Y:S02]  /*1e30*/  UIMAD UR7, UR12, UR14, UR4 ;  /* 0x0000000e0c0772a4 */ /* 0x000fe4000f8e0204 */
[----:B------:R-:W-:Y:S02]  /*1e40*/  UIMAD UR6, UR13, UR15, UR5 ;  /* 0x0000000f0d0672a4 */ /* 0x000fe4000f8e0205 */
[----:B------:R-:W-:Y:S02]  /*1e50*/  UIADD3.X UR29, UPT, UPT, URZ, UR37, URZ, UP0, !UPT ;  /* 0x00000025ff1d7290 */ /* 0x000fe400087fe4ff */
[----:B------:R-:W-:Y:S02]  /*1e60*/  UPRMT UR6, UR7, 0x40, UR6 ;  /* 0x0000004007067896 */ /* 0x000fe40008000006 */
[----:B------:R-:W-:Y:S02]  /*1e70*/  UIADD3 UR8, UPT, UPT, UR8, 0x26400, URZ ;  /* 0x0002640008087890 */ /* 0x000fe4000fffe0ff */
[----:B------:R-:W-:Y:S02]  /*1e80*/  UPRMT UR6, UR6, 0x5410, URZ ;  /* 0x0000541006067896 */ /* 0x000fe400080000ff */
[----:B------:R-:W-:Y:S02]  /*1e90*/  UIADD3 UR32, UPT, UPT, UR12, 0x1, URZ ;  /* 0x000000010c207890 */ /* 0x000fe4000fffe0ff */
[----:B------:R-:W-:Y:S02]  /*1ea0*/  UIADD3 UR22, UPT, UPT, UR13, 0x1, URZ ;  /* 0x000000010d167890 */ /* 0x000fe4000fffe0ff */
[----:B------:R-:W-:Y:S02]  /*1eb0*/  UISETP.NE.AND UP2, UPT, UR32, UR44, UPT ;  /* 0x0000002c2000728c */ /* 0x000fe4000bf45270 */
[----:B------:R-:W-:Y:S02]  /*1ec0*/  UIADD3 UR27, UPT, UPT, UR27, 0x1, URZ ;  /* 0x000000011b1b7890 */ /* 0x000fe4000fffe0ff */
[----:B------:R-:W-:Y:S01]  /*1ed0*/  UIADD3 UR7, UPT, UPT, UR24, 0x1, URZ ;  /* 0x0000000118077890 */ /* 0x000fe2000fffe0ff */
[----:B------:R-:W-:Y:S01]  /*1ee0*/  UMOV UR40, 0x0 ;  /* 0x0000000000287882 */ /* 0x000fe20000000000 */
[----:B------:R-:W-:Y:S01]  /*1ef0*/  UMOV UR41, 0x10000000 ;  /* 0x1000000000297882 */ /* 0x000fe20000000000 */
[----:B------:R-:W-:Y:S01]  /*1f00*/  UMOV UR9, UR17 ;  /* 0x0000001100097c82 */ /* 0x000fe20008000000 */
[----:B------:R2:W-:Y:S01]  /*1f10*/  UTMALDG.4D.IM2COL.2CTA [UR16], [UR30], UR6, desc[UR40] ;  /* 0x000028101e0073b4 */ /* 0x0005e20008259006 */
[----:B------:R-:W-:Y:S02]  /*1f20*/  UMOV UR11, UR18 ;  /* 0x00000012000b7c82 */ /* 0x000fe40008000000 */
[----:B------:R-:W-:Y:S04]  /*1f30*/  @UP2 UIADD3 UR22, UPT, UPT, UR13, URZ, URZ ;  /* 0x000000ff0d162290 */ /* 0x000fe8000fffe0ff */
[----:B------:R-:W-:Y:S01]  /*1f40*/  UISETP.NE.AND UP0, UPT, UR22, UR43, UPT ;  /* 0x0000002b1600728c */ /* 0x000fe2000bf05270 */
[----:B------:R4:W-:Y:S10]  /*1f50*/  UTMALDG.4D.2CTA [UR8], [UR28], desc[UR40] ;  /* 0x000028081c0075b4 */ /* 0x0009f40008219000 */
[----:B------:R-:W-:Y:S07]  /*1f60*/  @UP0 UIADD3 UR7, UPT, UPT, UR24, URZ, URZ ;  /* 0x000000ff18070290 */ /* 0x000fee000fffe0ff */
[----:B------:R-:W-:Y:S01]  /*1f70*/  UMOV UR24, UR7 ;  /* 0x0000000700187c82 */ /* 0x000fe20008000000 */
[----:B--2---:R-:W-:Y:S01]  /*1f80*/  UMOV UR6, UR26 ;  /* 0x0000001a00067c82 */ /* 0x004fe20008000000 */
[----:B----4-:R-:W-:Y:S02]  /*1f90*/  USEL UR13, UR22, URZ, UP0 ;  /* 0x000000ff160d7287 */ /* 0x010fe40008000000 */
[----:B------:R-:W-:Y:S02]  /*1fa0*/  UISETP.NE.AND UP0, UPT, UR27, UR34, UPT ;  /* 0x000000221b00728c */ /* 0x000fe4000bf05270 */
[----:B------:R-:W-:Y:S07]  /*1fb0*/  USEL UR12, UR32, URZ, UP2 ;  /* 0x000000ff200c7287 */ /* 0x000fee0009000000 */
[----:B---3--:R-:W-:Y:S05]  /*1fc0*/  BRA.U UP0, `(.L_x_29) ;  /* 0xfffffffd00147547 */ /* 0x008fea000b83ffff */
.L_x_23:
[----:B------:R-:W-:Y:S01]  /*1fd0*/  ULEA UR4, UR26, UR25, 0x3 ;  /* 0x000000191a047291 */ /* 0x000fe2000f8e18ff */
[----:B-1----:R-:W-:Y:S01]  /*1fe0*/  MOV R0, UR23 ;  /* 0x0000001700007c02 */ /* 0x002fe20008000f00 */
[----:B------:R-:W-:Y:S01]  /*1ff0*/  @!P1 SYNCS.ARRIVE.TRANS64.A1T0 RZ, [UR25+0x138], RZ ;  /* 0x000138ffffff99a7 */ /* 0x000fe20008100019 */
[----:B------:R-:W-:Y:S02]  /*2000*/  UISETP.GE.AND UP0, UPT, UR45, 0x1, UPT ;  /* 0x000000012d00788c */ /* 0x000fe4000bf06270 */
[----:B------:R-:W-:-:S04]  /*2010*/  SHF.L.U32 R0, R0, 0x1f, RZ ;  /* 0x0000001f00007819 */ /* 0x000fc800000006ff */
[----:B--2---:R1:W2:Y:S03]  /*2020*/  SYNCS.PHASECHK.TRANS64.TRYWAIT P0, [UR4+0x80], R0 ;  /* 0x00008000ff0075a7 */ /* 0x0042a60008001104 */
[----:B------:R-:W-:Y:S05]  /*2030*/  BRA.U !UP0, `(.L_x_30) ;  /* 0x00000005085c7547 */ /* 0x000fea000b800000 */
        /* <DEDUP_REMOVED lines=16> */
[----:B------:R-:W-:-:S03]  /*2140*/  UMOV UR32, UR45 ;  /* 0x0000002d00207c82 */ /* 0x000fc60008000000 */
        /* <DEDUP_REMOVED lines=9> */
[----:B---3--:R-:W-:-:S11]  /*21e0*/  UMOV UR6, UR26 ;  /* 0x0000001a00067c82 */ /* 0x008fd60008000000 */
.L_x_36:
[----:B------:R-:W-:Y:S01]  /*21f0*/  @!P3 MOV R3, 0x6000 ;  /* 0x000060000003b802 */ /* 0x000fe20000000f00 */
[----:B------:R-:W-:Y:S01]  /*2200*/  ULEA UR17, UR6, UR25, 0x3 ;  /* 0x0000001906117291 */ /* 0x000fe2000f8e18ff */
[----:B-12---:R-:W-:Y:S11]  /*2210*/  @P0 BRA `(.L_x_31) ;  /* 0x0000000000100947 */ /* 0x006ff60003800000 */
[----:B------:R-:W-:Y:S04]  /*2220*/  MOV R0, UR23 ;  /* 0x0000001700007c02 */ /* 0x000fe80008000f00 */
[----:B------:R-:W-:Y:S04]  /*2230*/  SHF.L.U32 R5, R0, 0x1f, RZ ;  /* 0x0000001f00057819 */ /* 0x000fe800000006ff */
[----:B------:R-:W1:Y:S02]  /*2240*/  SYNCS.PHASECHK.TRANS64.TRYWAIT P0, [UR17+0x80], R5 ;  /* 0x00008005ff0075a7 */ /* 0x000e640008001111 */
[----:B-1----:R-:W-:Y:S05]  /*2250*/  @!P0 BRA `(.L_x_32) ;  /* 0x0000006400c48947 */ /* 0x002fea0003800000 */
.L_x_31:
[----:B------:R2:W-:Y:S01]  /*2260*/  @!P3 SYNCS.ARRIVE.TRANS64 RZ, [UR17], R3 ;  /* 0x00000003ffffb9a7 */ /* 0x0005e20008000011 */
[----:B------:R-:W-:Y:S04]  /*2270*/  ULOP3.LUT UR7, UR33, 0x2, URZ, 0xfc, !UPT ;  /* 0x0000000221077892 */ /* 0x000fe8000f8efcff */
[----:B------:R-:W-:Y:S09]  /*2280*/  UISETP.NE.AND UP0, UPT, UR7, 0x2, UPT ;  /* 0x000000020700788c */ /* 0x000ff2000bf05270 */
[----:B------:R-:W-:Y:S05]  /*2290*/  BRA.U UP0, `(.L_x_33) ;  /* 0x0000000100047547 */ /* 0x000fea000b800000 */
[----:B----4-:R-:W-:Y:S05]  /*22a0*/  BPT.TRAP 0x1 ;  /* 0x000000040000795c */ /* 0x010fea0000300000 */
.L_x_33:
[----:B------:R-:W-:Y:S04]  /*22b0*/  BSSY.RECONVERGENT B0, `(.L_x_34) ;  /* 0x0000003000007945 */ /* 0x000fe80003800200 */
[----:B------:R-:W-:Y:S05]  /*22c0*/  @P2 BRA `(.L_x_35) ;  /* 0x0000000000042947 */ /* 0x000fea0003800000 */
[----:B----4-:R-:W-:Y:S05]  /*22d0*/  BPT.TRAP 0x1 ;  /* 0x000000040000795c */ /* 0x010fea0000300000 */
.L_x_35:
[----:B----4-:R-:W-:Y:S05]  /*22e0*/  BSYNC.RECONVERGENT B0 ;  /* 0x0000000000007941 */ /* 0x010fea0003800200 */
.L_x_34:
        /* <DEDUP_REMOVED lines=26> */
[----:B------:R-:W-:Y:S01]  /*2490*/  UIADD3 UR7, UPT, UPT, UR24, 0x1, URZ ;  /* 0x0000000118077890 */ /* 0x000fe2000fffe0ff */
[----:B------:R-:W-:Y:S01]  /*24a0*/  UMOV UR40, 0x0 ;  /* 0x0000000000287882 */ /* 0x000fe20000000000 */
[----:B------:R-:W-:Y:S01]  /*24b0*/  UMOV UR41, 0x10000000 ;  /* 0x1000000000297882 */ /* 0x000fe20000000000 */
[----:B------:R-:W-:Y:S01]  /*24c0*/  UMOV UR9, UR17 ;  /* 0x0000001100097c82 */ /* 0x000fe20008000000 */
[----:B------:R2:W-:Y:S01]  /*24d0*/  UTMALDG.4D.IM2COL.2CTA [UR16], [UR30], UR6, desc[UR40] ;  /* 0x000028101e0073b4 */ /* 0x0005e20008259006 */
[----:B------:R-:W-:Y:S04]  /*24e0*/  UMOV UR11, UR18 ;  /* 0x00000012000b7c82 */ /* 0x000fe80008000000 */
[----:B------:R-:W-:Y:S04]  /*24f0*/  @UP2 UIADD3 UR22, UPT, UPT, UR13, URZ, URZ ;  /* 0x000000ff0d162290 */ /* 0x000fe8000fffe0ff */
[----:B------:R-:W-:Y:S01]  /*2500*/  UISETP.NE.AND UP0, UPT, UR22, UR43, UPT ;  /* 0x0000002b1600728c */ /* 0x000fe2000bf05270 */
[----:B------:R4:W-:Y:S10]  /*2510*/  UTMALDG.4D.2CTA [UR8], [UR28], desc[UR40] ;  /* 0x000028081c0075b4 */ /* 0x0009f40008219000 */
[----:B------:R-:W-:Y:S07]  /*2520*/  @UP0 UIADD3 UR7, UPT, UPT, UR24, URZ, URZ ;  /* 0x000000ff18070290 */ /* 0x000fee000fffe0ff */
[----:B------:R-:W-:Y:S01]  /*2530*/  UMOV UR24, UR7 ;  /* 0x0000000700187c82 */ /* 0x000fe20008000000 */
[----:B--2---:R-:W-:Y:S02]  /*2540*/  UIADD3 UR6, UPT, UPT, UR32, -0x1, URZ ;  /* 0xffffffff20067890 */ /* 0x004fe4000fffe0ff */
[----:B----4-:R-:W-:Y:S02]  /*2550*/  USEL UR13, UR22, URZ, UP0 ;  /* 0x000000ff160d7287 */ /* 0x010fe40008000000 */
[----:B------:R-:W-:Y:S02]  /*2560*/  UISETP.GT.U32.AND UP0, UPT, UR32, 0x1, UPT ;  /* 0x000000012000788c */ /* 0x000fe4000bf04070 */
[----:B------:R-:W-:Y:S01]  /*2570*/  USEL UR12, UR27, URZ, UP2 ;  /* 0x000000ff1b0c7287 */ /* 0x000fe20009000000 */
[----:B------:R-:W-:Y:S01]  /*2580*/  UMOV UR32, UR6 ;  /* 0x0000000600207c82 */ /* 0x000fe20008000000 */
[----:B------:R-:W-:Y:S05]  /*2590*/  UMOV UR6, UR26 ;  /* 0x0000001a00067c82 */ /* 0x000fea0008000000 */
[----:B---3--:R-:W-:Y:S05]  /*25a0*/  BRA.U UP0, `(.L_x_36) ;  /* 0xfffffffd00107547 */ /* 0x008fea000b83ffff */
.L_x_30:
[----:B------:R-:W-:Y:S01]  /*25b0*/  SHF.L.U32 R3, R2, 0x1f, RZ ;  /* 0x0000001f02037819 */ /* 0x000fe200000006ff */
[----:B------:R-:W-:-:S03]  /*25c0*/  NOP ;  /* 0x0000000000007918 */ /* 0x000fc60000000000 */
[----:B-12---:R-:W1:Y:S02]  /*25d0*/  SYNCS.PHASECHK.TRANS64.TRYWAIT P0, [UR25+0x140], R3 ;  /* 0x00014003ff0075a7 */ /* 0x006e640008001119 */
[----:B-1----:R-:W-:Y:S05]  /*25e0*/  @!P0 BRA `(.L_x_37) ;  /* 0x0000006000f88947 */ /* 0x002fea0003800000 */
.L_x_142:
[----:B------:R-:W2:Y:S01]  /*25f0*/  LDS.128 R4, [UR25+0x180] ;  /* 0x00018019ff047984 */ /* 0x000ea20008000c00 */
[----:B------:R-:W-:Y:S02]  /*2600*/  UIADD3 UR4, UPT, UPT, UR25, 0x148, URZ ;  /* 0x0000014819047890 */ /* 0x000fe4000fffe0ff */
[----:B------:R-:W-:Y:S01]  /*2610*/  UISETP.GE.AND UP0, UPT, UR39, 0x1, UPT ;  /* 0x000000012700788c */ /* 0x000fe2000bf06270 */
[----:B------:R-:W-:Y:S01]  /*2620*/  @!PT LDS RZ, [RZ] ;  /* 0x00000000fffff984 */ /* 0x000fe20000000800 */
[----:B------:R-:W-:Y:S01]  /*2630*/  @!PT LDS RZ, [RZ] ;  /* 0x00000000fffff984 */ /* 0x000fe20000000800 */
[----:B------:R-:W-:Y:S01]  /*2640*/  @!PT LDS RZ, [RZ] ;  /* 0x00000000fffff984 */ /* 0x000fe20000000800 */
[----:B------:R-:W-:Y:S01]  /*2650*/  @!PT LDS RZ, [RZ] ;  /* 0x00000000fffff984 */ /* 0x000fe20000000800 */
[----:B------:R3:W-:Y:S06]  /*2660*/  MEMBAR.ALL.CTA ;  /* 0x0000000000007992 */ /* 0x0007ec0000008000 */
[----:B---3--:R-:W3:Y:S01]  /*2670*/  FENCE.VIEW.ASYNC.S ;  /* 0x00000000000073c6 */ /* 0x008ee20000000000 */
[----:B------:R-:W-:-:S09]  /*2680*/  UPRMT UR4, URZ, 0x654, UR4 ;  /* 0x00000654ff047896 */ /* 0x000fd20008000004 */
[----:B---3--:R-:W-:Y:S01]  /*2690*/  SYNCS.ARRIVE.TRANS64.RED.A1T0 RZ, [UR4], RZ ;  /* 0x000000ffffff79a7 */ /* 0x008fe20008100404 */
[----:B--2---:R-:W-:-:S13]  /*26a0*/  LOP3.LUT P0, RZ, R6, 0x1, RZ, 0xc0, !PT ;  /* 0x0000000106ff7812 */ /* 0x004fda000780c0ff */
[----:B------:R-:W-:Y:S01]  /*26b0*/  VOTEU.ANY UP1, P0 ;  /* 0x0000000000ff7886 */ /* 0x000fe20000020100 */
[----:B------:R-:W-:-:S13]  /*26c0*/  PLOP3.LUT P0, PT, PT, PT, UP1, 0x80, 0x8 ;  /* 0x000000000008781c */ /* 0x000fda0003f0f018 */
[----:B-1----:R-:W-:Y:S02]  /*26d0*/  @P0 MOV R0, R4 ;  /* 0x0000000400000202 */ /* 0x002fe40000000f00 */
[----:B------:R-:W-:Y:S02]  /*26e0*/  @P0 LOP3.LUT R4, R5, 0xffff, RZ, 0xc0, !PT ;  /* 0x0000ffff05040812 */ /* 0x000fe400078ec0ff */
[----:B------:R-:W-:Y:S02]  /*26f0*/  @P0 R2UR UR6, R0 ;  /* 0x00000000000602ca */ /* 0x000fe400000e0000 */
[----:B------:R-:W-:-:S11]  /*2700*/  @P0 R2UR UR5, R4 ;  /* 0x00000000040502ca */ /* 0x000fd600000e0000 */
[----:B------:R-:W-:Y:S02]  /*2710*/  @UP1 UMOV UR42, UR6 ;  /* 0x00000006002a1c82 */ /* 0x000fe40008000000 */
[----:B------:R-:W-:Y:S01]  /*2720*/  @UP1 UMOV UR38, UR5 ;  /* 0x0000000500261c82 */ /* 0x000fe20008000000 */
[----:B------:R-:W-:Y:S05]  /*2730*/  BRA.U !UP0, `(.L_x_38) ;  /* 0x0000000108d47547 */ /* 0x000fea000b800000 */
[----:B------:R-:W1:Y:S01]  /*2740*/  LDCU.128 UR16, c[0x0][0xb10] ;  /* 0x00016200ff1077ac */ /* 0x000e620008000c00 */
[----:B------:R-:W2:Y:S01]  /*2750*/  LDCU UR21, c[0x0][0xb20] ;  /* 0x00016400ff1577ac */ /* 0x000ea20008000800 */
[----:B------:R-:W3:Y:S01]  /*2760*/  LDCU UR20, c[0x0][0xb0c] ;  /* 0x00016180ff1477ac */ /* 0x000ee20008000800 */
[----:B------:R-:W4:Y:S01]  /*2770*/  LDCU.64 UR8, c[0x0][0xb28] ;  /* 0x00016500ff0877ac */ /* 0x000f220008000a00 */
[----:B------:R-:W-:Y:S02]  /*2780*/  UISETP.NE.AND UP3, UPT, UR39, 0x1, UPT ;  /* 0x000000012700788c */ /* 0x000fe4000bf65270 */
[----:B-1----:R-:W-:Y:S02]  /*2790*/  UIMAD.WIDE.U32 UR4, UR46, UR19, URZ ;  /* 0x000000132e0472a5 */ /* 0x002fe4000f8e00ff */
[----:B------:R-:W-:Y:S02]  /*27a0*/  UIMAD.WIDE.U32 UR6, UR47, UR16, URZ ;  /* 0x000000102f0672a5 */ /* 0x000fe4000f8e00ff */
[----:B------:R-:W-:-:S02]  /*27b0*/  UISETP.NE.AND UP0, UPT, UR18, 0x1, UPT ;  /* 0x000000011200788c */ /* 0x000fc4000bf05270 */
[----:B------:R-:W-:Y:S01]  /*27c0*/  UIMAD.WIDE.U32 UR14, UR38, UR19, URZ ;  /* 0x00000013260e72a5 */ /* 0x000fe2000f8e00ff */
[----:B------:R-:W-:Y:S01]  /*27d0*/  UMOV UR4, UR5 ;  /* 0x0000000500047c82 */ /* 0x000fe20008000000 */
[----:B---3--:R-:W-:Y:S02]  /*27e0*/  UISETP.NE.AND UP2, UPT, UR20, 0x1, UPT ;  /* 0x000000011400788c */ /* 0x008fe4000bf45270 */
[----:B--2---:R-:W-:Y:S02]  /*27f0*/  USHF.R.U32.HI UR5, URZ, UR21, UR4 ;  /* 0x00000015ff057299 */ /* 0x004fe40008011604 */
[----:B------:R-:W-:Y:S01]  /*2800*/  UIMAD.WIDE.U32 UR12, UR42, UR16, URZ ;  /* 0x000000102a0c72a5 */ /* 0x000fe2000f8e00ff */
[----:B------:R-:W-:Y:S01]  /*2810*/  UMOV UR4, UR7 ;  /* 0x0000000700047c82 */ /* 0x000fe20008000000 */
[----:B------:R-:W-:Y:S02]  /*2820*/  USEL UR5, UR46, UR5, !UP0 ;  /* 0x000000052e057287 */ /* 0x000fe4000c000000 */
[----:B------:R-:W-:-:S02]  /*2830*/  USHF.R.U32.HI UR4, URZ, UR17, UR4 ;  /* 0x00000011ff047299 */ /* 0x000fc40008011604 */
[----:B----4-:R-:W-:Y:S02]  /*2840*/  UIMAD.WIDE.U32 UR10, UR5, UR8, URZ ;  /* 0x00000008050a72a5 */ /* 0x010fe4000f8e00ff */
[----:B------:R-:W-:Y:S01]  /*2850*/  USEL UR6, UR47, UR4, !UP2 ;  /* 0x000000042f067287 */ /* 0x000fe2000d000000 */
[----:B------:R-:W-:Y:S02]  /*2860*/  UMOV UR12, UR13 ;  /* 0x0000000d000c7c82 */ /* 0x000fe40008000000 */
[----:B------:R-:W-:Y:S01]  /*2870*/  UMOV UR4, UR15 ;  /* 0x0000000f00047c82 */ /* 0x000fe20008000000 */
[----:B------:R-:W-:Y:S01]  /*2880*/  UIMAD.WIDE.U32 UR14, UR6, UR8, URZ ;  /* 0x00000008060e72a5 */ /* 0x000fe2000f8e00ff */
[----:B------:R-:W-:Y:S01]  /*2890*/  UMOV UR10, UR11 ;  /* 0x0000000b000a7c82 */ /* 0x000fe20008000000 */
[----:B------:R-:W-:Y:S02]  /*28a0*/  USHF.R.U32.HI UR4, URZ, UR21, UR4 ;  /* 0x00000015ff047299 */ /* 0x000fe40008011604 */
[----:B------:R-:W-:-:S03]  /*28b0*/  @UP3 USHF.R.U32.HI UR5, URZ, UR9, UR10 ;  /* 0x00000009ff053299 */ /* 0x000fc6000801160a */
[----:B------:R-:W-:Y:S01]  /*28c0*/  UMOV UR14, UR15 ;  /* 0x0000000f000e7c82 */ /* 0x000fe20008000000 */
[----:B------:R-:W-:Y:S02]  /*28d0*/  USHF.R.U32.HI UR17, URZ, UR17, UR12 ;  /* 0x00000011ff117299 */ /* 0x000fe4000801160c */
[----:B------:R-:W-:Y:S02]  /*28e0*/  USEL UR4, UR38, UR4, !UP0 ;  /* 0x0000000426047287 */ /* 0x000fe4000c000000 */
[----:B------:R-:W-:Y:S02]  /*28f0*/  @UP3 USHF.R.U32.HI UR6, URZ, UR9, UR14 ;  /* 0x00000009ff063299 */ /* 0x000fe4000801160e */
[----:B------:R-:W-:Y:S02]  /*2900*/  UIMAD UR7, UR39, UR5, URZ ;  /* 0x00000005270772a4 */ /* 0x000fe4000f8e02ff */
[----:B------:R-:W-:Y:S02]  /*2910*/  USEL UR5, UR42, UR17, !UP2 ;  /* 0x000000112a057287 */ /* 0x000fe4000d000000 */
[----:B------:R-:W-:-:S02]  /*2920*/  UIMAD UR10, UR39, UR6, URZ ;  /* 0x00000006270a72a4 */ /* 0x000fc4000f8e02ff */
[----:B------:R-:W-:Y:S02]  /*2930*/  UISETP.GE.AND UP0, UPT, UR4, UR7, UPT ;  /* 0x000000070400728c */ /* 0x000fe4000bf06270 */
[----:B------:R-:W-:Y:S02]  /*2940*/  UIMAD.WIDE.U32 UR12, UR4, UR8, URZ ;  /* 0x00000008040c72a5 */ /* 0x000fe4000f8e00ff */
[----:B------:R-:W-:Y:S02]  /*2950*/  UISETP.GE.OR UP0, UPT, UR5, UR10, UP0 ;  /* 0x0000000a0500728c */ /* 0x000fe40008706670 */
[----:B------:R-:W-:Y:S02]  /*2960*/  UIMAD.WIDE.U32 UR10, UR5, UR8, URZ ;  /* 0x00000008050a72a5 */ /* 0x000fe4000f8e00ff */
[----:B------:R-:W-:Y:S01]  /*2970*/  UIADD3 UR12, UPT, UPT, -UR4, URZ, URZ ;  /* 0x000000ff040c7290 */ /* 0x000fe2000fffe1ff */
[----:B------:R-:W-:Y:S01]  /*2980*/  UMOV UR8, UR13 ;  /* 0x0000000d00087c82 */ /* 0x000fe20008000000 */
[----:B------:R-:W-:-:S02]  /*2990*/  UIADD3 UR10, UPT, UPT, -UR5, URZ, URZ ;  /* 0x000000ff050a7290 */ /* 0x000fc4000fffe1ff */
[----:B------:R-:W-:-:S03]  /*29a0*/  USHF.R.U32.HI UR8, URZ, UR9, UR8 ;  /* 0x00000009ff087299 */ /* 0x000fc60008011608 */
[----:B------:R-:W-:Y:S01]  /*29b0*/  @!UP0 UMOV UR7, UR11 ;  /* 0x0000000b00078c82 */ /* 0x000fe20008000000 */
[----:B------:R-:W-:Y:S02]  /*29c0*/  UIMAD UR12, UR18, UR12, UR38 ;  /* 0x0000000c120c72a4 */ /* 0x000fe4000f8e0226 */
[----:B------:R-:W-:Y:S02]  /*29d0*/  USEL UR8, UR4, UR8, !UP3 ;  /* 0x0000000804087287 */ /* 0x000fe4000d800000 */
[----:B------:R-:W-:Y:S02]  /*29e0*/  @!UP0 USHF.R.U32.HI UR7, URZ, UR9, UR7 ;  /* 0x00000009ff078299 */ /* 0x000fe40008011607 */
[----:B------:R-:W-:Y:S02]  /*29f0*/  UIADD3 UR9, UPT, UPT, -UR8, URZ, URZ ;  /* 0x000000ff08097290 */ /* 0x000fe4000fffe1ff */
[----:B------:R-:W-:Y:S02]  /*2a00*/  @!UP0 USEL UR7, UR5, UR7, !UP3 ;  /* 0x0000000705078287 */ /* 0x000fe4000d800000 */
[----:B------:R-:W-:-:S02]  /*2a10*/  UIMAD UR9, UR39, UR9, UR4 ;  /* 0x00000009270972a4 */ /* 0x000fc4000f8e0204 */
[----:B------:R-:W-:Y:S02]  /*2a20*/  @!UP0 UIADD3 UR8, UPT, UPT, UR8, -UR7, URZ ;  /* 0x8000000708088290 */ /* 0x000fe4000fffe0ff */
[----:B------:R-:W-:Y:S02]  /*2a30*/  @!UP0 UIMAD UR7, UR9, UR6, UR7 ;  /* 0x00000006090782a4 */ /* 0x000fe4000f8e0207 */
[----:B------:R-:W-:Y:S02]  /*2a40*/  @!UP0 UIMAD UR4, UR39, UR8, UR5 ;  /* 0x00000008270482a4 */ /* 0x000fe4000f8e0205 */
[----:B------:R-:W-:Y:S02]  /*2a50*/  UIMAD UR6, UR20, UR10, UR42 ;  /* 0x0000000a140672a4 */ /* 0x000fe4000f8e022a */
[----:B------:R-:W-:Y:S01]  /*2a60*/  UIMAD UR38, UR4, UR18, UR12 ;  /* 0x00000012042672a4 */ /* 0x000fe2000f8e020c */
[----:B------:R-:W-:Y:S02]  /*2a70*/  @!UP0 UMOV UR5, UR7 ;  /* 0x0000000700058c82 */ /* 0x000fe40008000000 */
[----:B------:R-:W-:-:S12]  /*2a80*/  UIMAD UR42, UR5, UR20, UR6 ;  /* 0x00000014052a72a4 */ /* 0x000fd8000f8e0206 */
.L_x_38:
[----:B------:R-:W1:Y:S02]  /*2a90*/  LDCU UR4, c[0x0][0xb30] ;  /* 0x00016600ff0477ac */ /* 0x000e640008000800 */
[----:B-1----:R-:W-:-:S09]  /*2aa0*/  UISETP.NE.AND UP0, UPT, UR4, 0x1, UPT ;  /* 0x000000010400788c */ /* 0x002fd2000bf05270 */
[----:B------:R-:W-:Y:S05]  /*2ab0*/  BRA.U UP0, `(.L_x_39) ;  /* 0x0000000100447547 */ /* 0x000fea000b800000 */
[----:B------:R-:W1:Y:S01]  /*2ac0*/  LDCU.128 UR8, c[0x0][0xb10] ;  /* 0x00016200ff0877ac */ /* 0x000e620008000c00 */
[----:B------:R-:W2:Y:S01]  /*2ad0*/  LDCU UR12, c[0x0][0xb0c] ;  /* 0x00016180ff0c77ac */ /* 0x000ea20008000800 */
[----:B------:R-:W3:Y:S01]  /*2ae0*/  LDCU UR13, c[0x0][0xb20] ;  /* 0x00016400ff0d77ac */ /* 0x000ee20008000800 */
[----:B-1----:R-:W-:Y:S02]  /*2af0*/  UIMAD.WIDE.U32 UR6, UR42, UR8, URZ ;  /* 0x000000082a0672a5 */ /* 0x002fe4000f8e00ff */
[----:B------:R-:W-:Y:S02]  /*2b00*/  UIMAD.WIDE.U32 UR4, UR38, UR11, URZ ;  /* 0x0000000b260472a5 */ /* 0x000fe4000f8e00ff */
[----:B--2---:R-:W-:Y:S02]  /*2b10*/  UISETP.NE.AND UP2, UPT, UR12, 0x1, UPT ;  /* 0x000000010c00788c */ /* 0x004fe4000bf45270 */
[----:B------:R-:W-:Y:S01]  /*2b20*/  UISETP.NE.AND UP0, UPT, UR10, 0x1, UPT ;  /* 0x000000010a00788c */ /* 0x000fe2000bf05270 */
[----:B------:R-:W-:-:S02]  /*2b30*/  UMOV UR6, UR7 ;  /* 0x0000000700067c82 */ /* 0x000fc40008000000 */
[----:B------:R-:W-:Y:S01]  /*2b40*/  UMOV UR4, UR5 ;  /* 0x0000000500047c82 */ /* 0x000fe20008000000 */
[----:B------:R-:W-:Y:S02]  /*2b50*/  USHF.R.U32.HI UR6, URZ, UR9, UR6 ;  /* 0x00000009ff067299 */ /* 0x000fe40008011606 */
[----:B---3--:R-:W-:Y:S02]  /*2b60*/  USHF.R.U32.HI UR4, URZ, UR13, UR4 ;  /* 0x0000000dff047299 */ /* 0x008fe40008011604 */
[----:B------:R-:W-:Y:S02]  /*2b70*/  USEL UR5, UR42, UR6, !UP2 ;  /* 0x000000062a057287 */ /* 0x000fe4000d000000 */
[----:B------:R-:W-:-:S04]  /*2b80*/  USEL UR4, UR38, UR4, !UP0 ;  /* 0x0000000426047287 */ /* 0x000fc8000c000000 */
[----:B------:R-:W-:Y:S02]  /*2b90*/  UIADD3 UR6, UPT, UPT, UR5, -UR4, URZ ;  /* 0x8000000405067290 */ /* 0x000fe4000fffe0ff */
[----:B------:R-:W-:Y:S02]  /*2ba0*/  UIADD3 UR4, UPT, UPT, -UR5, UR4, URZ ;  /* 0x0000000405047290 */ /* 0x000fe4000fffe1ff */
[----:B------:R-:W-:Y:S02]  /*2bb0*/  UIMAD UR38, UR6, UR10, UR38 ;  /* 0x0000000a062672a4 */ /* 0x000fe4000f8e0226 */
[----:B------:R-:W-:-:S12]  /*2bc0*/  UIMAD UR42, UR4, UR12, UR42 ;  /* 0x0000000c042a72a4 */ /* 0x000fd8000f8e022a */
.L_x_39:
[----:B------:R-:W-:Y:S01]  /*2bd0*/  R2UR UR5, R59 ;  /* 0x000000003b0572ca */ /* 0x000fe200000e0000 */
[----:B------:R-:W-:Y:S01]  /*2be0*/  UMOV UR27, UR34 ;  /* 0x00000022001b7c82 */ /* 0x000fe20008000000 */
[----:B------:R-:W-:Y:S02]  /*2bf0*/  R2UR UR4, R58 ;  /* 0x000000003a0472ca */ /* 0x000fe400000e0000 */
[----:B------:R-:W-:Y:S02]  /*2c00*/  PLOP3.LUT P1, PT, PT, PT, PT, 0x80, 0x8 ;  /* 0x000000000008781c */ /* 0x000fe40003f2f070 */
[----:B------:R-:W-:-:S07]  /*2c10*/  LOP3.LUT R2, R2, 0x1, RZ, 0x3c, !PT ;  /* 0x0000000102027812 */ /* 0x000fce00078e3cff */
[----:B------:R-:W-:Y:S02]  /*2c20*/  UIADD3 UR44, UPT, UPT, UR42, UR5, URZ ;  /* 0x000000052a2c7290 */ /* 0x000fe4000fffe0ff */
[----:B------:R-:W-:Y:S01]  /*2c30*/  UIADD3 UR20, UPT, UPT, UR38, UR4, URZ ;  /* 0x0000000426147290 */ /* 0x000fe2000fffe0ff */
[----:B------:R-:W-:Y:S11]  /*2c40*/  BRA.U UP1, `(.L_x_40) ;  /* 0xffffffed013c7547 */ /* 0x000ff6000b83ffff */
[----:B------:R-:W-:Y:S01]  /*2c50*/  UIADD3 UR25, UPT, UPT, UR25, 0x80, URZ ;  /* 0x0000008019197890 */ /* 0x000fe2000fffe0ff */
[----:B------:R-:W-:-:S03]  /*2c60*/  MOV R3, UR23 ;  /* 0x0000001700037c02 */ /* 0x000fc60008000f00 */
[----:B------:R-:W-:Y:S01]  /*2c70*/  ULEA UR4, UR26, UR25, 0x3 ;  /* 0x000000191a047291 */ /* 0x000fe2000f8e18ff */
[----:B------:R-:W-:-:S08]  /*2c80*/  SHF.L.U32 R3, R3, 0x1f, RZ ;  /* 0x0000001f03037819 */ /* 0x000fd000000006ff */
[----:B------:R-:W1:Y:S02]  /*2c90*/  SYNCS.PHASECHK.TRANS64.TRYWAIT P0, [UR4], R3 ;  /* 0x00000003ff0075a7 */ /* 0x000e640008001104 */
[----:B-1----:R-:W-:Y:S05]  /*2ca0*/  @!P0 BRA `(.L_x_41) ;  /* 0x0000005c00608947 */ /* 0x002fea0003800000 */
.L_x_144:
[----:B------:R-:W-:-:S04]  /*2cb0*/  UIADD3 UR4, UPT, UPT, UR26, 0x1, URZ ;  /* 0x000000011a047890 */ /* 0x000fc8000fffe0ff */
[----:B------:R-:W-:-:S04]  /*2cc0*/  UISETP.NE.AND UP0, UPT, UR4, 0x10, UPT ;  /* 0x000000100400788c */ /* 0x000fc8000bf05270 */
[----:B------:R-:W-:Y:S02]  /*2cd0*/  USEL UR5, URZ, 0x1, UP0 ;  /* 0x00000001ff057887 */ /* 0x000fe40008000000 */
[----:B------:R-:W-:Y:S02]  /*2ce0*/  USEL UR4, UR4, URZ, UP0 ;  /* 0x000000ff04047287 */ /* 0x000fe40008000000 */
[----:B------:R-:W-:Y:S02]  /*2cf0*/  ULOP3.LUT UR6, UR23, UR5, URZ, 0x3c, !UPT ;  /* 0x0000000517067292 */ /* 0x000fe4000f8e3cff */
[----:B------:R-:W-:-:S04]  /*2d00*/  ULEA UR5, UR4, UR25, 0x3 ;  /* 0x0000001904057291 */ /* 0x000fc8000f8e18ff */
[----:B-1----:R-:W-:-:S04]  /*2d10*/  MOV R3, UR6 ;  /* 0x0000000600037c02 */ /* 0x002fc80008000f00 */
[----:B------:R-:W-:-:S04]  /*2d20*/  SHF.L.U32 R3, R3, 0x1f, RZ ;  /* 0x0000001f03037819 */ /* 0x000fc800000006ff */
[----:B------:R-:W1:Y:S02]  /*2d30*/  SYNCS.PHASECHK.TRANS64.TRYWAIT P0, [UR5], R3 ;  /* 0x00000003ff0075a7 */ /* 0x000e640008001105 */
[----:B-1----:R-:W-:Y:S05]  /*2d40*/  @!P0 BRA `(.L_x_42) ;  /* 0x0000005c00508947 */ /* 0x002fea0003800000 */
.L_x_146:
        /* <DEDUP_REMOVED lines=10> */
.L_x_148:
        /* <DEDUP_REMOVED lines=10> */
.L_x_150:
        /* <DEDUP_REMOVED lines=10> */
.L_x_152:
        /* <DEDUP_REMOVED lines=10> */
.L_x_154:
        /* <DEDUP_REMOVED lines=10> */
.L_x_156:
        /* <DEDUP_REMOVED lines=10> */
.L_x_158:
        /* <DEDUP_REMOVED lines=10> */
.L_x_160:
        /* <DEDUP_REMOVED lines=10> */
.L_x_162:
        /* <DEDUP_REMOVED lines=10> */
.L_x_164:
        /* <DEDUP_REMOVED lines=10> */
.L_x_166:
        /* <DEDUP_REMOVED lines=10> */
.L_x_168:
        /* <DEDUP_REMOVED lines=10> */
.L_x_170:
        /* <DEDUP_REMOVED lines=10> */
.L_x_172:
[----:B------:R-:W-:-:S04]  /*3570*/  UIADD3 UR4, UPT, UPT, UR4, 0x1, URZ ;  /* 0x0000000104047890 */ /* 0x000fc8000fffe0ff */
[----:B------:R-:W-:-:S04]  /*3580*/  UISETP.NE.AND UP0, UPT, UR4, 0x10, UPT ;  /* 0x000000100400788c */ /* 0x000fc8000bf05270 */
[----:B------:R-:W-:Y:S02]  /*3590*/  USEL UR5, URZ, 0x1, UP0 ;  /* 0x00000001ff057887 */ /* 0x000fe40008000000 */
[----:B------:R-:W-:Y:S02]  /*35a0*/  USEL UR4, UR4, URZ, UP0 ;  /* 0x000000ff04047287 */ /* 0x000fe40008000000 */
[----:B------:R-:W-:Y:S02]  /*35b0*/  ULOP3.LUT UR5, UR6, UR5, URZ, 0x3c, !UPT ;  /* 0x0000000506057292 */ /* 0x000fe4000f8e3cff */
[----:B------:R-:W-:-:S04]  /*35c0*/  ULEA UR4, UR4, UR25, 0x3 ;  /* 0x0000001904047291 */ /* 0x000fc8000f8e18ff */
[----:B------:R-:W-:Y:S02]  /*35d0*/  IMAD.U32 R2, RZ, RZ, UR5 ;  /* 0x00000005ff027e24 */ /* 0x000fe4000f8e00ff */
[----:B-1----:R-:W-:-:S03]  /*35e0*/  MOV R0, UR4 ;  /* 0x0000000400007c02 */ /* 0x002fc60008000f00 */
[----:B------:R-:W-:-:S07]  /*35f0*/  SHF.L.U32 R3, R2, 0x1f, RZ ;  /* 0x0000001f02037819 */ /* 0x000fce00000006ff */
.L_x_56:
[----:B-1----:R1:W2:Y:S02]  /*3600*/  SYNCS.PHASECHK.TRANS64.TRYWAIT P0, [R0+URZ], R3 ;  /* 0x00000003000075a7 */ /* 0x0022a400080011ff */
[----:B--2---:R-:W-:Y:S05]  /*3610*/  @!P0 NANOSLEEP.SYNCS 0x989680 ;  /* 0x009896800000895d */ /* 0x004fea0003900000 */
[----:B------:R-:W2:Y:S02]  /*3620*/  @!P0 SYNCS.PHASECHK.TRANS64 P0, [R0+URZ], R3 ;  /* 0x00000003000085a7 */ /* 0x000ea400080010ff */
[----:B--2---:R-:W-:Y:S05]  /*3630*/  @P0 EXIT ;  /* 0x000000000000094d */ /* 0x004fea0003800000 */
[----:B------:R-:W-:Y:S05]  /*3640*/  BRA `(.L_x_56) ;  /* 0xfffffffc00ec7947 */ /* 0x000fea000383ffff */
.L_x_22:
[----:B------:R-:W2:Y:S02]  /*3650*/  S2UR UR4, SR_CgaCtaId ;  /* 0x00000000000479c3 */ /* 0x000ea40000008800 */
[----:B--2---:R-:W-:-:S04]  /*3660*/  UISETP.NE.AND UP0, UPT, UR4, URZ, UPT ;  /* 0x000000ff0400728c */ /* 0x004fc8000bf05270 */
[----:B------:R-:W-:-:S09]  /*3670*/  UISETP.NE.OR UP0, UPT, UR18, 0x1, UP0 ;  /* 0x000000011200788c */ /* 0x000fd20008705670 */
[----:B------:R-:W-:Y:S05]  /*3680*/  BRA.U UP0, `(.L_x_57) ;  /* 0x0000000100b47547 */ /* 0x000fea000b800000 */
[----:B------:R-:W2:Y:S01]  /*3690*/  S2UR UR5, SR_CgaCtaId ;  /* 0x00000000000579c3 */ /* 0x000ea20000008800 */
[----:B------:R-:W-:Y:S01]  /*36a0*/  UMOV UR4, 0x400 ;  /* 0x0000040000047882 */ /* 0x000fe20000000000 */
[----:B------:R-:W-:Y:S01]  /*36b0*/  HFMA2 R2, -RZ, RZ, 0, 5.9604644775390625e-08 ;  /* 0x00000001ff027431 */ /* 0x000fe200000001ff */
[----:B------:R-:W-:Y:S01]  /*36c0*/  ISETP.GE.U32.AND P0, PT, R3, 0x2, PT ;  /* 0x000000020300780c */ /* 0x000fe20003f06070 */
[----:B------:R-:W-:Y:S01]  /*36d0*/  IMAD.MOV.U32 R8, RZ, RZ, RZ ;  /* 0x000000ffff087224 */ /* 0x000fe200078e00ff */
[----:B--2---:R-:W-:-:S04]  /*36e0*/  ULEA UR4, UR5, UR4, 0x18 ;  /* 0x0000000405047291 */ /* 0x004fc8000f8ec0ff */
[----:B------:R-:W-:Y:S02]  /*36f0*/  UIADD3 UR5, UPT, UPT, UR4, 0x148, URZ ;  /* 0x0000014804057890 */ /* 0x000fe4000fffe0ff */
[----:B------:R-:W-:Y:S02]  /*3700*/  UIADD3 UR8, UPT, UPT, UR4, 0x140, URZ ;  /* 0x0000014004087890 */ /* 0x000fe4000fffe0ff */
[----:B------:R-:W-:-:S12]  /*3710*/  UPRMT UR5, URZ, 0x654, UR5 ;  /* 0x00000654ff057896 */ /* 0x000fd80008000005 */
.L_x_60:
[----:B------:R-:W-:Y:S01]  /*3720*/  SHF.L.U32 R7, R2, 0x1f, RZ ;  /* 0x0000001f02077819 */ /* 0x000fe200000006ff */
[----:B------:R-:W-:Y:S02]  /*3730*/  IMAD.U32 R4, RZ, RZ, UR8 ;  /* 0x00000008ff047e24 */ /* 0x000fe4000f8e00ff */
[----:B------:R-:W-:Y:S01]  /*3740*/  @!P0 IMAD.MOV.U32 R5, RZ, RZ, 0x10 ;  /* 0x00000010ff058424 */ /* 0x000fe200078e00ff */
[----:B------:R-:W2:Y:S02]  /*3750*/  SYNCS.PHASECHK.TRANS64.TRYWAIT P1, [UR4+0x148], R7 ;  /* 0x00014807ff0075a7 */ /* 0x000ea40008021104 */
[----:B------:R-:W-:-:S04]  /*3760*/  PRMT R9, R3, 0x654, R4 ;  /* 0x0000065403097816 */ /* 0x000fc80000000004 */
[----:B------:R-:W-:Y:S01]  /*3770*/  SEL R0, R9, R0, !P0 ;  /* 0x0000000009007207 */ /* 0x000fe20004000000 */
[----:B--2---:R-:W-:Y:S06]  /*3780*/  @!P1 BRA `(.L_x_58) ;  /* 0x0000005800109947 */ /* 0x004fec0003800000 */
.L_x_174:
[----:B------:R-:W-:Y:S01]  /*3790*/  UIADD3 UR6, UPT, UPT, UR4, 0x180, URZ ;  /* 0x0000018004067890 */ /* 0x000fe2000fffe0ff */
[----:B------:R3:W-:Y:S01]  /*37a0*/  @!P0 SYNCS.ARRIVE.TRANS64.RED RZ, [R0+URZ], R5 ;  /* 0x0000000500ff89a7 */ /* 0x0007e200080004ff */
[----:B------:R-:W-:Y:S01]  /*37b0*/  UIADD3 UR7, UPT, UPT, UR4, 0x140, URZ ;  /* 0x0000014004077890 */ /* 0x000fe2000fffe0ff */
[----:B------:R-:W-:-:S08]  /*37c0*/  LOP3.LUT R2, R2, 0x1, RZ, 0x3c, !PT ;  /* 0x0000000102027812 */ /* 0x000fd000078e3cff */
[----:B------:R-:W-:Y:S06]  /*37d0*/  UGETNEXTWORKID.BROADCAST [UR6], [UR7] ;  /* 0x00000000060073ca */ /* 0x000fec0008000100 */
[----:B---3--:R-:W-:-:S04]  /*37e0*/  SHF.L.U32 R5, R8, 0x1f, RZ ;  /* 0x0000001f08057819 */ /* 0x008fc800000006ff */
[----:B------:R-:W3:Y:S02]  /*37f0*/  SYNCS.PHASECHK.TRANS64.TRYWAIT P1, [UR4+0x140], R5 ;  /* 0x00014005ff0075a7 */ /* 0x000ee40008021104 */
[----:B---3--:R-:W-:Y:S05]  /*3800*/  @!P1 BRA `(.L_x_59) ;  /* 0x0000005800089947 */ /* 0x008fea0003800000 */
.L_x_176:
[----:B--2---:R-:W2:Y:S01]  /*3810*/  LDS.128 R4, [UR4+0x180] ;  /* 0x00018004ff047984 */ /* 0x004ea20008000c00 */
[----:B------:R-:W-:Y:S01]  /*3820*/  LOP3.LUT R8, R8, 0x1, RZ, 0x3c, !PT ;  /* 0x0000000108087812 */ /* 0x000fe200078e3cff */
[----:B------:R-:W-:Y:S01]  /*3830*/  @!PT LDS RZ, [RZ] ;  /* 0x00000000fffff984 */ /* 0x000fe20000000800 */
[----:B------:R-:W-:Y:S01]  /*3840*/  @!PT LDS RZ, [RZ] ;  /* 0x00000000fffff984 */ /* 0x000fe20000000800 */
[----:B------:R-:W-:Y:S01]  /*3850*/  @!PT LDS RZ, [RZ] ;  /* 0x00000000fffff984 */ /* 0x000fe20000000800 */
[----:B------:R-:W-:Y:S01]  /*3860*/  @!PT LDS RZ, [RZ] ;  /* 0x00000000fffff984 */ /* 0x000fe20000000800 */
[----:B------:R3:W-:Y:S06]  /*3870*/  MEMBAR.ALL.CTA ;  /* 0x0000000000007992 */ /* 0x0007ec0000008000 */
[----:B---3--:R-:W3:Y:S02]  /*3880*/  FENCE.VIEW.ASYNC.S ;  /* 0x00000000000073c6 */ /* 0x008ee40000000000 */
[----:B---3--:R-:W-:Y:S01]  /*3890*/  SYNCS.ARRIVE.TRANS64.RED.A1T0 RZ, [UR5], RZ ;  /* 0x000000ffffff79a7 */ /* 0x008fe20008100405 */
[----:B--2---:R-:W-:-:S13]  /*38a0*/  LOP3.LUT P1, RZ, R6, 0x1, RZ, 0xc0, !PT ;  /* 0x0000000106ff7812 */ /* 0x004fda000782c0ff */
[----:B------:R-:W-:Y:S05]  /*38b0*/  @P1 BRA `(.L_x_60) ;  /* 0xfffffffc00981947 */ /* 0x000fea000383ffff */
[----:B------:R-:W-:-:S04]  /*38c0*/  SHF.L.U32 R0, R2, 0x1f, RZ ;  /* 0x0000001f02007819 */ /* 0x000fc800000006ff */
[----:B------:R-:W2:Y:S02]  /*38d0*/  SYNCS.PHASECHK.TRANS64 P0, [UR4+0x148], R0 ;  /* 0x00014800ff0075a7 */ /* 0x000ea40008001004 */
[----:B-12---:R-:W-:Y:S05]  /*38e0*/  @P0 EXIT ;  /* 0x000000000000094d */ /* 0x006fea0003800000 */
[----:B------:R-:W-:-:S07]  /*38f0*/  MOV R0, UR4 ;  /* 0x0000000400007c02 */ /* 0x000fce0008000f00 */
.L_x_61:
[----:B-1----:R-:W-:-:S04]  /*3900*/  SHF.L.U32 R3, R2, 0x1f, RZ ;  /* 0x0000001f02037819 */ /* 0x002fc800000006ff */
[----:B------:R1:W2:Y:S03]  /*3910*/  SYNCS.PHASECHK.TRANS64.TRYWAIT P0, [R0+URZ+0x148], R3 ;  /* 0x00014803000075a7 */ /* 0x0002a600080011ff */
[----:B--2---:R-:W-:Y:S05]  /*3920*/  @!P0 NANOSLEEP.SYNCS 0x989680 ;  /* 0x009896800000895d */ /* 0x004fea0003900000 */
[----:B------:R-:W2:Y:S02]  /*3930*/  @!P0 SYNCS.PHASECHK.TRANS64 P0, [R0+URZ+0x148], R3 ;  /* 0x00014803000085a7 */ /* 0x000ea400080010ff */
[----:B--2---:R-:W-:Y:S05]  /*3940*/  @P0 EXIT ;  /* 0x000000000000094d */ /* 0x004fea0003800000 */
[----:B------:R-:W-:Y:S05]  /*3950*/  BRA `(.L_x_61) ;  /* 0xfffffffc00e87947 */ /* 0x000fea000383ffff */
.L_x_57:
[----:B------:R-:W-:Y:S05]  /*3960*/  BRA.U UP4, `(.L_x_62) ;  /* 0x0000001104a07547 */ /* 0x000fea000b800000 */
[----:B------:R-:W2:Y:S01]  /*3970*/  S2UR UR4, SR_CgaCtaId ;  /* 0x00000000000479c3 */ /* 0x000ea20000008800 */
[----:B------:R-:W-:Y:S01]  /*3980*/  UMOV UR5, 0x40 ;  /* 0x0000004000057882 */ /* 0x000fe20000000000 */
[----:B------:R-:W-:Y:S01]  /*3990*/  NOP ;  /* 0x0000000000007918 */ /* 0x000fe20000000000 */
[----:B------:R-:W-:Y:S01]  /*39a0*/  UMOV UR6, 0x400 ;  /* 0x0000040000067882 */ /* 0x000fe20000000000 */
[----:B--2---:R-:W-:Y:S02]  /*39b0*/  ULEA UR5, UR4, UR5, 0x18 ;  /* 0x0000000504057291 */ /* 0x004fe4000f8ec0ff */
[----:B------:R-:W-:-:S07]  /*39c0*/  ULEA UR6, UR4, UR6, 0x18 ;  /* 0x0000000604067291 */ /* 0x000fce000f8ec0ff */
[----:B------:R-:W2:Y:S02]  /*39d0*/  LDS.U8 R3, [UR5+0x1c] ;  /* 0x00001c05ff037984 */ /* 0x000ea40008000000 */
[----:B--2---:R-:W-:-:S13]  /*39e0*/  ISETP.NE.AND P0, PT, R3, RZ, PT ;  /* 0x000000ff0300720c */ /* 0x004fda0003f05270 */
[----:B------:R-:W-:Y:S05]  /*39f0*/  @P0 BRA `(.L_x_63) ;  /* 0x0000000400080947 */ /* 0x000fea0003800000 */
[----:B------:R-:W-:Y:S02]  /*3a00*/  UISETP.NE.U32.AND UP1, UPT, UR38, 0x1, UPT ;  /* 0x000000012600788c */ /* 0x000fe4000bf25070 */
[----:B------:R-:W-:-:S07]  /*3a10*/  UIADD3 UR7, UPT, UPT, UR5, 0x8, URZ ;  /* 0x0000000805077890 */ /* 0x000fce000fffe0ff */
[----:B------:R-:W-:Y:S05]  /*3a20*/  BRA.U !UP1, `(.L_x_64) ;  /* 0x00000001099c7547 */ /* 0x000fea000b800000 */
[----:B------:R-:W-:Y:S01]  /*3a30*/  ELECT P0, URZ, PT ;  /* 0x0000000000ff782f */ /* 0x000fe20003800000 */
[----:B------:R-:W-:-:S12]  /*3a40*/  BSSY B0, `(.L_x_64) ;  /* 0x0000025000007945 */ /* 0x000fd80003800000 */
[----:B------:R-:W-:Y:S05]  /*3a50*/  @!P0 BRA `(.L_x_65) ;  /* 0x00000000008c8947 */ /* 0x000fea0003800000 */
[----:B------:R-:W-:-:S05]  /*3a60*/  UMOV UR4, 0x10 ;  /* 0x0000001000047882 */ /* 0x000fca0000000000 */
[----:B------:R-:W-:Y:S04]  /*3a70*/  DEPBAR.LE SB2, 0x36 ;  /* 0x0000ad800000791a */ /* 0x000fe80000000000 */
[----:B------:R-:W2:Y:S02]  /*3a80*/  UTCATOMSWS.2CTA.FIND_AND_SET.ALIGN UP0, UR4, UR4 ;  /* 0x00000004000475e3 */ /* 0x000ea40008200800 */
[----:B--2---:R-:W-:Y:S01]  /*3a90*/  MOV R10, UR4 ;  /* 0x00000004000a7c02 */ /* 0x004fe20008000f00 */
[----:B------:R-:W-:Y:S06]  /*3aa0*/  BRA.U UP0, `(.L_x_66) ;  /* 0x0000000100187547 */ /* 0x000fec000b800000 */
.L_x_67:
[----:B------:R-:W-:Y:S05]  /*3ab0*/  NANOSLEEP 0x64 ;  /* 0x000000640000795d */ /* 0x000fea0003800000 */
[----:B------:R-:W-:-:S05]  /*3ac0*/  UMOV UR4, 0x10 ;  /* 0x0000001000047882 */ /* 0x000fca0000000000 */
[----:B------:R-:W-:Y:S04]  /*3ad0*/  DEPBAR.LE SB2, 0x36 ;  /* 0x0000ad800000791a */ /* 0x000fe80000000000 */
[----:B------:R-:W2:Y:S02]  /*3ae0*/  UTCATOMSWS.2CTA.FIND_AND_SET.ALIGN UP0, UR4, UR4 ;  /* 0x00000004000475e3 */ /* 0x000ea40008200800 */
[----:B--2---:R-:W-:Y:S01]  /*3af0*/  MOV R10, UR4 ;  /* 0x00000004000a7c02 */ /* 0x004fe20008000f00 */
[----:B------:R-:W-:Y:S05]  /*3b00*/  BRA.U !UP0, `(.L_x_67) ;  /* 0xfffffffd08e87547 */ /* 0x000fea000b83ffff */
.L_x_66:
[----:B------:R-:W2:Y:S01]  /*3b10*/  LDS R6, [UR5+0x10] ;  /* 0x00001005ff067984 */ /* 0x000ea20008000800 */
[----:B------:R-:W-:Y:S01]  /*3b20*/  IMAD.U32 R3, RZ, RZ, UR6 ;  /* 0x00000006ff037e24 */ /* 0x000fe2000f8e00ff */
[----:B------:R-:W-:-:S03]  /*3b30*/  MOV R4, UR37 ;  /* 0x0000002500047c02 */ /* 0x000fc60008000f00 */
[----:B------:R-:W-:Y:S01]  /*3b40*/  VIADD R3, R3, 0x190 ;  /* 0x0000019003037836 */ /* 0x000fe20000000000 */
[----:B--2---:R-:W-:-:S04]  /*3b50*/  SHF.L.U32 R6, R6, 0x1f, RZ ;  /* 0x0000001f06067819 */ /* 0x004fc800000006ff */
[----:B------:R-:W2:Y:S02]  /*3b60*/  SYNCS.PHASECHK.TRANS64.TRYWAIT P0, [UR5+0x8], R6 ;  /* 0x00000806ff0075a7 */ /* 0x000ea40008001105 */
[----:B--2---:R-:W-:Y:S05]  /*3b70*/  @P0 BRA `(.L_x_68) ;  /* 0x0000000000080947 */ /* 0x004fea0003800000 */
[----:B------:R-:W2:Y:S02]  /*3b80*/  SYNCS.PHASECHK.TRANS64.TRYWAIT P0, [UR5+0x8], R6 ;  /* 0x00000806ff0075a7 */ /* 0x000ea40008001105 */
[----:B--2---:R-:W-:Y:S05]  /*3b90*/  @!P0 BRA `(.L_x_69) ;  /* 0x00000054003c8947 */ /* 0x004fea0003800000 */
.L_x_68:
[----:B------:R-:W-:Y:S01]  /*3ba0*/  PRMT R4, R4, 0x654, R3 ;  /* 0x0000065404047816 */ /* 0x000fe20000000003 */
[----:B------:R-:W-:Y:S01]  /*3bb0*/  HFMA2 R3, -RZ, RZ, 0, 5.9604644775390625e-08 ;  /* 0x00000001ff037431 */ /* 0x000fe200000001ff */
[----:B------:R-:W-:Y:S01]  /*3bc0*/  UPRMT UR4, UR37, 0x654, UR7 ;  /* 0x0000065425047896 */ /* 0x000fe20008000007 */
[----:B------:R-:W-:Y:S02]  /*3bd0*/  IMAD.MOV.U32 R7, RZ, RZ, 0xffff ;  /* 0x0000ffffff077424 */ /* 0x000fe400078e00ff */
[----:B--2---:R-:W-:Y:S02]  /*3be0*/  IMAD.MOV.U32 R6, RZ, RZ, 0x4 ;  /* 0x00000004ff067424 */ /* 0x004fe400078e00ff */
[----:B------:R-:W-:Y:S01]  /*3bf0*/  IMAD.SHL.U32 R9, R10, 0x20, RZ ;  /* 0x000000200a097824 */ /* 0x000fe200078e00ff */
[----:B------:R-:W-:Y:S02]  /*3c00*/  MOV R5, UR4 ;  /* 0x0000000400057c02 */ /* 0x000fe40008000f00 */
[-C--:B------:R-:W-:Y:S01]  /*3c10*/  SHF.L.U32 R8, R7, R10.reuse, RZ ;  /* 0x0000000a07087219 */ /* 0x080fe200000006ff */
[----:B------:R2:W-:Y:S01]  /*3c20*/  SYNCS.ARRIVE.TRANS64.RED RZ, [UR4], R6 ;  /* 0x00000006ffff79a7 */ /* 0x0005e20008000404 */
[----:B------:R-:W-:Y:S01]  /*3c30*/  SHF.L.U32 R7, R3, R10, RZ ;  /* 0x0000000a03077219 */ /* 0x000fe200000006ff */
[----:B------:R2:W-:Y:S04]  /*3c40*/  STS [UR6+0x190], R9 ;  /* 0x00019009ff007988 */ /* 0x0005e80008000806 */
[----:B------:R2:W-:Y:S04]  /*3c50*/  STAS [R4.64], R10 ;  /* 0x0000000a04007dbd */ /* 0x0005e8000c0008ff */
[----:B------:R2:W-:Y:S04]  /*3c60*/  ATOMS.OR RZ, [UR5+0x14], R8 ;  /* 0x00001408ffff798c */ /* 0x0005e8000b000005 */
[----:B------:R2:W-:Y:S04]  /*3c70*/  ATOMS.OR RZ, [UR5+0x18], R7 ;  /* 0x00001807ffff798c */ /* 0x0005e8000b000005 */
[----:B------:R2:W-:Y:S02]  /*3c80*/  ATOMS.XOR RZ, [UR5+0x10], R3 ;  /* 0x00001003ffff798c */ /* 0x0005e4000b800005 */
.L_x_65:
[----:B-1----:R-:W-:Y:S05]  /*3c90*/  BSYNC B0 ;  /* 0x0000000000007941 */ /* 0x002fea0003800000 */
.L_x_64:
[----:B------:R-:W-:Y:S05]  /*3ca0*/  BRA.U UP1, `(.L_x_70) ;  /* 0x00000001016c7547 */ /* 0x000fea000b800000 */
[----:B------:R-:W-:-:S03]  /*3cb0*/  UMOV UR4, 0xffffffff ;  /* 0xffffffff00047882 */ /* 0x000fc60000000000 */
[----:B------:R-:W-:Y:S05]  /*3cc0*/  BRA.DIV UR4, `(.L_x_71) ;  /* 0x0000005604087947 */ /* 0x000fea000b800000 */
[----:B------:R-:W-:-:S13]  /*3cd0*/  ELECT P6, URZ, PT ;  /* 0x0000000000ff782f */ /* 0x000fda00038c0000 */
.L_x_179:
[----:B------:R-:W-:Y:S05]  /*3ce0*/  @!P6 BRA `(.L_x_70) ;  /* 0x00000000005ce947 */ /* 0x000fea0003800000 */
[----:B--2---:R-:W2:Y:S02]  /*3cf0*/  LDS R4, [UR5+0x10] ;  /* 0x00001005ff047984 */ /* 0x004ea40008000800 */
[----:B--2---:R-:W-:-:S04]  /*3d00*/  SHF.L.U32 R4, R4, 0x1f, RZ ;  /* 0x0000001f04047819 */ /* 0x004fc800000006ff */
[----:B------:R-:W2:Y:S02]  /*3d10*/  SYNCS.PHASECHK.TRANS64.TRYWAIT P0, [UR5+0x8], R4 ;  /* 0x00000804ff0075a7 */ /* 0x000ea40008001105 */
[----:B--2---:R-:W-:Y:S05]  /*3d20*/  @P0 BRA `(.L_x_72) ;  /* 0x0000000000080947 */ /* 0x004fea0003800000 */
[----:B------:R-:W2:Y:S02]  /*3d30*/  SYNCS.PHASECHK.TRANS64.TRYWAIT P0, [UR5+0x8], R4 ;  /* 0x00000804ff0075a7 */ /* 0x000ea40008001105 */
[----:B--2---:R-:W-:Y:S05]  /*3d40*/  @!P0 BRA `(.L_x_73) ;  /* 0x0000005400088947 */ /* 0x004fea0003800000 */
.L_x_72:
[----:B------:R-:W3:Y:S01]  /*3d50*/  LDS R6, [UR6+0x190] ;  /* 0x00019006ff067984 */ /* 0x000ee20008000800 */
[----:B--2---:R-:W-:Y:S02]  /*3d60*/  HFMA2 R3, -RZ, RZ, 0, 5.9604644775390625e-08 ;  /* 0x00000001ff037431 */ /* 0x004fe400000001ff */
[----:B------:R-:W-:Y:S01]  /*3d70*/  IMAD.MOV.U32 R4, RZ, RZ, 0xffff ;  /* 0x0000ffffff047424 */ /* 0x000fe200078e00ff */
[----:B------:R-:W-:Y:S01]  /*3d80*/  UPRMT UR4, UR37, 0x654, UR7 ;  /* 0x0000065425047896 */ /* 0x000fe20008000007 */
[----:B---3--:R-:W-:-:S03]  /*3d90*/  IMAD.SHL.U32 R5, R6, 0x20, RZ ;  /* 0x0000002006057824 */ /* 0x008fc600078e00ff */
[-C--:B------:R-:W-:Y:S02]  /*3da0*/  SHF.L.U32 R4, R4, R6.reuse, RZ ;  /* 0x0000000604047219 */ /* 0x080fe400000006ff */
[----:B------:R-:W-:Y:S01]  /*3db0*/  SHF.L.U32 R6, R3, R6, RZ ;  /* 0x0000000603067219 */ /* 0x000fe200000006ff */
[----:B------:R3:W-:Y:S04]  /*3dc0*/  STS [UR6+0x190], R5 ;  /* 0x00019005ff007988 */ /* 0x0007e80008000806 */
[----:B------:R3:W-:Y:S04]  /*3dd0*/  ATOMS.OR RZ, [UR5+0x14], R4 ;  /* 0x00001404ffff798c */ /* 0x0007e8000b000005 */
[----:B------:R3:W-:Y:S01]  /*3de0*/  ATOMS.OR RZ, [UR5+0x18], R6 ;  /* 0x00001806ffff798c */ /* 0x0007e2000b000005 */
[----:B------:R-:W-:Y:S03]  /*3df0*/  SYNCS.ARRIVE.TRANS64.RED.A1T0 RZ, [UR4], RZ ;  /* 0x000000ffffff79a7 */ /* 0x000fe60008100404 */
[----:B------:R3:W-:Y:S01]  /*3e00*/  ATOMS.XOR RZ, [UR5+0x10], R3 ;  /* 0x00001003ffff798c */ /* 0x0007e2000b800005 */
[----:B------:R-:W-:Y:S05]  /*3e10*/  BRA `(.L_x_70) ;  /* 0x0000000000107947 */ /* 0x000fea0003800000 */
.L_x_63:
[----:B------:R-:W-:Y:S02]  /*3e20*/  MOV R3, 0xffffffff ;  /* 0xffffffff00037802 */ /* 0x000fe40000000f00 */
[----:B------:R-:W-:-:S03]  /*3e30*/  MOV R4, 0x3e60 ;  /* 0x00003e6000047802 */ /* 0x000fc60000000f00 */
[----:B------:R2:W-:Y:S04]  /*3e40*/  STS [UR6+0x190], R3 ;  /* 0x00019003ff007988 */ /* 0x0005e80008000806 */
[----:B-12--5:R-:W-:Y:S05]  /*3e50*/  CALL.REL.NOINC `($__internal_1_$__cuda_sm10x_tcgen05_guardrail_trap_phase_invalid_during_alloc) ;  /* 0x0000005800447944 */ /* 0x026fea0003c00000 */
.L_x_70:
[----:B------:R-:W-:Y:S05]  /*3e60*/  WARPSYNC.ALL ;  /* 0x0000000000007948 */ /* 0x000fea0003800000 */
[----:B------:R-:W4:Y:S01]  /*3e70*/  S2UR UR20, SR_CgaCtaId ;  /* 0x00000000001479c3 */ /* 0x000f220000008800 */
[----:B------:R-:W-:Y:S01]  /*3e80*/  UMOV UR4, 0x400 ;  /* 0x0000040000047882 */ /* 0x000fe20000000000 */
[----:B------:R-:W-:-:S06]  /*3e90*/  NOP ;  /* 0x0000000000007918 */ /* 0x000fcc0000000000 */
[----:B------:R-:W-:Y:S06]  /*3ea0*/  BAR.ARV 0x6, 0xa0 ;  /* 0x0182800000007b1d */ /* 0x000fec0000002000 */
[----:B------:R-:W1:Y:S01]  /*3eb0*/  LDCU.64 UR6, c[0x0][0x388] ;  /* 0x00007100ff0677ac */ /* 0x000e620008000a00 */
[----:B------:R-:W-:Y:S01]  /*3ec0*/  LOP3.LUT R2, R2, 0xffff, RZ, 0xc0, !PT ;  /* 0x0000ffff02027812 */ /* 0x000fe200078ec0ff */
[----:B--2---:R-:W-:Y:S01]  /*3ed0*/  IMAD.MOV.U32 R8, RZ, RZ, 0x1 ;  /* 0x00000001ff087424 */ /* 0x004fe200078e00ff */
[----:B------:R-:W-:Y:S01]  /*3ee0*/  LOP3.LUT R0, R0, 0xffff, RZ, 0xc0, !PT ;  /* 0x0000ffff00007812 */ /* 0x000fe200078ec0ff */
[----:B------:R-:W-:Y:S01]  /*3ef0*/  UMOV UR24, URZ ;  /* 0x000000ff00187c82 */ /* 0x000fe20008000000 */
[----:B------:R-:W-:Y:S01]  /*3f00*/  R2UR UR21, R2 ;  /* 0x00000000021572ca */ /* 0x000fe200000e0000 */
[----:B------:R-:W-:Y:S01]  /*3f10*/  IMAD.MOV.U32 R2, RZ, RZ, RZ ;  /* 0x000000ffff027224 */ /* 0x000fe200078e00ff */
[----:B------:R-:W-:Y:S01]  /*3f20*/  R2UR UR35, R0 ;  /* 0x00000000002372ca */ /* 0x000fe200000e0000 */
[----:B------:R-:W-:Y:S01]  /*3f30*/  IMAD.MOV.U32 R0, RZ, RZ, RZ ;  /* 0x000000ffff007224 */ /* 0x000fe200078e00ff */
[----:B------:R-:W-:Y:S01]  /*3f40*/  UMOV UR19, URZ ;  /* 0x000000ff00137c82 */ /* 0x000fe20008000000 */
[----:B----4-:R-:W-:-:S02]  /*3f50*/  ULEA UR20, UR20, UR4, 0x18 ;  /* 0x0000000414147291 */ /* 0x010fc4000f8ec0ff */
[----:B------:R-:W-:Y:S02]  /*3f60*/  UISETP.NE.AND UP3, UPT, UR38, URZ, UPT ;  /* 0x000000ff2600728c */ /* 0x000fe4000bf65270 */
[----:B------:R-:W-:Y:S01]  /*3f70*/  UIADD3 UR34, UPT, UPT, UR20, 0x148, URZ ;  /* 0x0000014814227890 */ /* 0x000fe2000fffe0ff */
[----:B------:R-:W-:Y:S01]  /*3f80*/  UMOV UR32, 0x0 ;  /* 0x0000000000207882 */ /* 0x000fe20000000000 */
[----:B------:R-:W-:Y:S01]  /*3f90*/  UMOV UR33, 0x8110910 ;  /* 0x0811091000217882 */ /* 0x000fe20000000000 */
[----:B-1----:R-:W-:Y:S02]  /*3fa0*/  UIADD3 UR4, UPT, UPT, UR6, 0x1f, URZ ;  /* 0x0000001f06047890 */ /* 0x002fe4000fffe0ff */
[----:B---3--:R-:W1:Y:S01]  /*3fb0*/  LDS R3, [UR20+0x190] ;  /* 0x00019014ff037984 */ /* 0x008e620008000800 */
[----:B------:R-:W2:Y:S01]  /*3fc0*/  LDCU UR6, c[0x0][0x390] ;  /* 0x00007200ff0677ac */ /* 0x000ea20008000800 */
[----:B------:R-:W-:Y:S02]  /*3fd0*/  USHF.R.S32.HI UR5, URZ, 0x1f, UR4 ;  /* 0x0000001fff057899 */ /* 0x000fe40008011404 */
[----:B------:R-:W-:-:S02]  /*3fe0*/  UPRMT UR34, URZ, 0x654, UR34 ;  /* 0x00000654ff227896 */ /* 0x000fc40008000022 */
[----:B------:R-:W-:Y:S02]  /*3ff0*/  ULEA.HI UR4, UR5, UR4, URZ, 0x5 ;  /* 0x0000000405047291 */ /* 0x000fe4000f8f28ff */
[----:B------:R-:W-:Y:S02]  /*4000*/  UIADD3 UR5, UPT, UPT, UR20, 0x6400, URZ ;  /* 0x0000640014057890 */ /* 0x000fe4000fffe0ff */
[----:B------:R-:W-:Y:S02]  /*4010*/  USHF.R.S32.HI UR4, URZ, 0x5, UR4 ;  /* 0x00000005ff047899 */ /* 0x000fe40008011404 */
[----:B------:R-:W-:Y:S02]  /*4020*/  USHF.R.U32.HI UR5, URZ, 0x4, UR5 ;  /* 0x00000004ff057899 */ /* 0x000fe40008011605 */
[----:B------:R-:W-:Y:S02]  /*4030*/  UIMAD UR7, UR4, UR7, URZ ;  /* 0x00000007040772a4 */ /* 0x000fe4000f8e02ff */
[----:B------:R-:W-:-:S02]  /*4040*/  UIADD3 UR4, UPT, UPT, UR20, 0x26400, URZ ;  /* 0x0002640014047890 */ /* 0x000fc4000fffe0ff */
[----:B------:R-:W-:Y:S02]  /*4050*/  ULOP3.LUT UR5, UR5, 0x3fff, URZ, 0xc0, !UPT ;  /* 0x00003fff05057892 */ /* 0x000fe4000f8ec0ff */
[----:B------:R-:W-:Y:S02]  /*4060*/  USHF.R.U32.HI UR23, URZ, 0x4, UR4 ;  /* 0x00000004ff177899 */ /* 0x000fe40008011604 */
[----:B--2---:R-:W-:Y:S02]  /*4070*/  UIMAD UR4, UR7, UR6, URZ ;  /* 0x00000006070472a4 */ /* 0x004fe4000f8e02ff */
[----:B------:R-:W-:Y:S02]  /*4080*/  ULOP3.LUT UR23, UR23, 0x3fff, URZ, 0xc0, !UPT ;  /* 0x00003fff17177892 */ /* 0x000fe4000f8ec0ff */
[----:B------:R-:W-:Y:S02]  /*4090*/  ULOP3.LUT UR22, UR5, 0x10000, URZ, 0xfc, !UPT ;  /* 0x0001000005167892 */ /* 0x000fe4000f8efcff */
[----:B------:R-:W-:-:S02]  /*40a0*/  UIADD3 UR36, UPT, UPT, UR4, -0x1, URZ ;  /* 0xffffffff04247890 */ /* 0x000fc4000fffe0ff */
[----:B------:R-:W-:Y:S01]  /*40b0*/  UISETP.GE.AND UP4, UPT, UR4, 0x1, UPT ;  /* 0x000000010400788c */ /* 0x000fe2000bf86270 */
[----:B------:R-:W-:Y:S01]  /*40c0*/  UMOV UR30, 0x0 ;  /* 0x00000000001e7882 */ /* 0x000fe20000000000 */
[----:B------:R-:W-:Y:S01]  /*40d0*/  UMOV UR31, 0x8110910 ;  /* 0x08110910001f7882 */ /* 0x000fe20000000000 */
[----:B------:R-:W-:Y:S01]  /*40e0*/  UMOV UR28, 0x0 ;  /* 0x00000000001c7882 */ /* 0x000fe20000000000 */
[----:B------:R-:W-:Y:S01]  /*40f0*/  UMOV UR29, 0x8110910 ;  /* 0x08110910001d7882 */ /* 0x000fe20000000000 */
[----:B------:R-:W-:Y:S01]  /*4100*/  UMOV UR26, 0x0 ;  /* 0x00000000001a7882 */ /* 0x000fe20000000000 */
[C---:B-1----:R-:W-:Y:S01]  /*4110*/  VIADD R5, R3.reuse, 0x20 ;  /* 0x0000002003057836 */ /* 0x042fe20000000000 */
[----:B------:R-:W-:Y:S01]  /*4120*/  LOP3.LUT R4, R3, 0xffff, RZ, 0xc0, !PT ;  /* 0x0000ffff03047812 */ /* 0x000fe200078ec0ff */
[----:B------:R-:W-:-:S03]  /*4130*/  UMOV UR27, 0x8110910 ;  /* 0x08110910001b7882 */ /* 0x000fc60000000000 */
[----:B------:R-:W-:-:S05]  /*4140*/  LOP3.LUT R5, R5, 0xffff, RZ, 0xc0, !PT ;  /* 0x0000ffff05057812 */ /* 0x000fca00078ec0ff */
[----:B------:R1:W-:Y:S02]  /*4150*/  STL.64 [R1], R4 ;  /* 0x0000000401007387 */ /* 0x0003e40000100a00 */
.L_x_82:
[----:B-1----:R-:W-:-:S04]  /*4160*/  SHF.L.U32 R5, R2, 0x1f, RZ ;  /* 0x0000001f02057819 */ /* 0x002fc800000006ff */
[----:B------:R-:W1:Y:S02]  /*4170*/  SYNCS.PHASECHK.TRANS64.TRYWAIT P0, [UR20+0x140], R5 ;  /* 0x00014005ff0075a7 */ /* 0x000e640008001114 */
[----:B-1-34-:R-:W-:Y:S05]  /*4180*/  @!P0 BRA `(.L_x_74) ;  /* 0x0000005000108947 */ /* 0x01afea0003800000 */
.L_x_181:
[----:B-1----:R-:W1:Y:S01]  /*4190*/  LDS.128 R4, [UR20+0x180] ;  /* 0x00018014ff047984 */ /* 0x002e620008000c00 */
[----:B------:R-:W-:Y:S01]  /*41a0*/  ULEA UR25, UR24, UR20, 0x3 ;  /* 0x0000001418197291 */ /* 0x000fe2000f8e18ff */
[----:B------:R-:W-:Y:S01]  /*41b0*/  @!PT LDS RZ, [RZ] ;  /* 0x00000000fffff984 */ /* 0x000fe20000000800 */
[----:B------:R-:W-:Y:S01]  /*41c0*/  @!PT LDS RZ, [RZ] ;  /* 0x00000000fffff984 */ /* 0x000fe20000000800 */
[----:B------:R-:W-:Y:S01]  /*41d0*/  @!PT LDS RZ, [RZ] ;  /* 0x00000000fffff984 */ /* 0x000fe20000000800 */
[----:B------:R-:W-:Y:S01]  /*41e0*/  @!PT LDS RZ, [RZ] ;  /* 0x00000000fffff984 */ /* 0x000fe20000000800 */
[----:B------:R2:W-:Y:S06]  /*41f0*/  MEMBAR.ALL.CTA ;  /* 0x0000000000007992 */ /* 0x0005ec0000008000 */
[----:B--2---:R-:W2:Y:S02]  /*4200*/  FENCE.VIEW.ASYNC.S ;  /* 0x00000000000073c6 */ /* 0x004ea40000000000 */
[----:B--2---:R-:W-:Y:S01]  /*4210*/  SYNCS.ARRIVE.TRANS64.RED.A1T0 RZ, [UR34], RZ ;  /* 0x000000ffffff79a7 */ /* 0x004fe20008100422 */
[----:B-1----:R-:W-:Y:S01]  /*4220*/  LOP3.LUT P3, RZ, R6, 0x1, RZ, 0xc0, !PT ;  /* 0x0000000106ff7812 */ /* 0x002fe2000786c0ff */
[----:B------:R-:W-:-:S12]  /*4230*/  BRA.U UP3, `(.L_x_75) ;  /* 0x00000001030c7547 */ /* 0x000fd8000b800000 */
[----:B------:R-:W-:-:S04]  /*4240*/  SHF.L.U32 R5, R8, 0x1f, RZ ;  /* 0x0000001f08057819 */ /* 0x000fc800000006ff */
[----:B------:R-:W1:Y:S02]  /*4250*/  SYNCS.PHASECHK.TRANS64.TRYWAIT P0, [UR25+0x160], R5 ;  /* 0x00016005ff0075a7 */ /* 0x000e640008001119 */
[----:B-1----:R-:W-:Y:S05]  /*4260*/  @!P0 BRA `(.L_x_76) ;  /* 0x0000004c00f08947 */ /* 0x002fea0003800000 */
.L_x_75:
[----:B------:R-:W-:Y:S05]  /*4270*/  BRA.U UP3, `(.L_x_77) ;  /* 0x0000000503047547 */ /* 0x000fea000b800000 */
[----:B------:R-:W-:Y:S05]  /*4280*/  BRA.U !UP4, `(.L_x_78) ;  /* 0x000000010cf47547 */ /* 0x000fea000b800000 */
[----:B------:R-:W-:Y:S01]  /*4290*/  ULEA UR4, UR24, UR43, 0x2 ;  /* 0x0000002b18047291 */ /* 0x000fe2000f8e10ff */
[----:B-1----:R-:W-:-:S08]  /*42a0*/  SHF.L.U32 R4, R0, 0x1f, RZ ;  /* 0x0000001f00047819 */ /* 0x002fd000000006ff */
[----:B------:R-:W5:Y:S01]  /*42b0*/  LDL R5, [UR4] ;  /* 0x00000004ff057983 */ /* 0x000f620008100800 */
[----:B------:R-:W-:Y:S02]  /*42c0*/  ULEA UR4, UR19, UR20, 0x3 ;  /* 0x0000001413047291 */ /* 0x000fe4000f8e18ff */
[----:B------:R-:W-:Y:S01]  /*42d0*/  UPLOP3.LUT UP2, UPT, UPT, UPT, UPT, 0x40, 0x4 ;  /* 0x000000000004789c */ /* 0x000fe20003f4e870 */
[----:B------:R-:W-:-:S06]  /*42e0*/  UMOV UR17, UR36 ;  /* 0x0000002400117c82 */ /* 0x000fcc0008000000 */
[----:B------:R1:W2:Y:S01]  /*42f0*/  SYNCS.PHASECHK.TRANS64.TRYWAIT P2, [UR4], R4 ;  /* 0x00000004ff0075a7 */ /* 0x0002a20008041104 */
[----:B------:R-:W-:-:S05]  /*4300*/  UMOV UR4, UR19 ;  /* 0x0000001300047c82 */ /* 0x000fca0008000000 */
.L_x_81:
[----:B------:R-:W-:Y:S01]  /*4310*/  ULEA UR18, UR4, UR20, 0x3 ;  /* 0x0000001404127291 */ /* 0x000fe2000f8e18ff */
[----:B--234-:R-:W-:Y:S11]  /*4320*/  @P2 BRA `(.L_x_79) ;  /* 0x00000000000c2947 */ /* 0x01cff60003800000 */
[----:B------:R-:W-:Y:S04]  /*4330*/  SHF.L.U32 R7, R0, 0x1f, RZ ;  /* 0x0000001f00077819 */ /* 0x000fe800000006ff */
[----:B------:R-:W2:Y:S02]  /*4340*/  SYNCS.PHASECHK.TRANS64.TRYWAIT P0, [UR18], R7 ;  /* 0x00000007ff0075a7 */ /* 0x000ea40008001112 */
[----:B--2---:R-:W-:Y:S05]  /*4350*/  @!P0 BRA `(.L_x_80) ;  /* 0x0000004c00cc8947 */ /* 0x004fea0003800000 */
.L_x_79:
[----:B------:R-:W-:Y:S01]  /*4360*/  UISETP.NE.AND UP0, UPT, UR17, URZ, UPT ;  /* 0x000000ff1100728c */ /* 0x000fe2000bf05270 */
[----:B------:R-:W-:Y:S01]  /*4370*/  PLOP3.LUT P2, PT, PT, PT, PT, 0x80, 0x8 ;  /* 0x000000000008781c */ /* 0x000fe20003f4f070 */
[----:B------:R-:W-:Y:S02]  /*4380*/  UIADD3 UR5, UPT, UPT, UR4, 0x1, URZ ;  /* 0x0000000104057890 */ /* 0x000fe4000fffe0ff */
[----:B------:R-:W-:Y:S02]  /*4390*/  ULEA UR10, UR4, UR23, 0x8 ;  /* 0x00000017040a7291 */ /* 0x000fe4000f8e40ff */
[----:B------:R-:W-:Y:S01]  /*43a0*/  UISETP.NE.AND UP1, UPT, UR5, 0x10, UPT ;  /* 0x000000100500788c */ /* 0x000fe2000bf25270 */
[----:B------:R-:W-:Y:S01]  /*43b0*/  PLOP3.LUT P0, PT, PT, PT, UP0, 0x80, 0x8 ;  /* 0x000000000008781c */ /* 0x000fe20003f0f008 */
[----:B------:R-:W-:Y:S02]  /*43c0*/  ULEA UR14, UR4, UR22, 0x9 ;  /* 0x00000016040e7291 */ /* 0x000fe4000f8e48ff */
[----:B------:R-:W-:Y:S02]  /*43d0*/  USEL UR6, URZ, 0x1, UP1 ;  /* 0x00000001ff067887 */ /* 0x000fe40008800000 */
[----:B------:R-:W-:Y:S01]  /*43e0*/  USEL UR19, UR5, URZ, UP1 ;  /* 0x000000ff05137287 */ /* 0x000fe20008800000 */
[----:B------:R-:W-:Y:S11]  /*43f0*/  ELECT P1, URZ, PT ;  /* 0x0000000000ff782f */ /* 0x000ff60003820000 */
[----:B------:R-:W-:Y:S02]  /*4400*/  @!UPT UIADD3 URZ, UPT, UPT, URZ, URZ, URZ ;  /* 0x000000fffffff290 */ /* 0x000fe4000fffe0ff */
[C---:B-----5:R-:W-:Y:S01]  /*4410*/  @P1 R2UR.BROADCAST UR4, R5.reuse ;  /* 0x00000000050412ca */ /* 0x060fe200008e0000 */
[----:B------:R-:W-:Y:S01]  /*4420*/  @UP0 ULEA UR5, UR19, UR20, 0x3 ;  /* 0x0000001413050291 */ /* 0x000fe2000f8e18ff */
[----:B------:R-:W-:Y:S01]  /*4430*/  LOP3.LUT R0, R0, UR6, RZ, 0x3c, !PT ;  /* 0x0000000600007c12 */ /* 0x000fe2000f8e3cff */
[----:B------:R-:W-:Y:S02]  /*4440*/  UIADD3 UR8, UPT, UPT, UR10, 0x40, URZ ;  /* 0x000000400a087890 */ /* 0x000fe4000fffe0ff */
[----:B------:R-:W-:Y:S01]  /*4450*/  UIADD3 UR6, UPT, UPT, UR14, 0x2, URZ ;  /* 0x000000020e067890 */ /* 0x000fe2000fffe0ff */
[----:B-1----:R-:W-:Y:S01]  /*4460*/  @P0 SHF.L.U32 R4, R0, 0x1f, RZ ;  /* 0x0000001f00040819 */ /* 0x002fe200000006ff */
[----:B------:R-:W-:Y:S01]  /*4470*/  UIADD3 UR12, UPT, UPT, UR10, 0x80, URZ ;  /* 0x000000800a0c7890 */ /* 0x000fe2000fffe0ff */
[----:B------:R-:W-:Y:S02]  /*4480*/  UMOV UR11, 0x20004020 ;  /* 0x20004020000b7882 */ /* 0x000fe40000000000 */
[----:B------:R3:W4:Y:S01]  /*4490*/  @P0 SYNCS.PHASECHK.TRANS64.TRYWAIT P2, [UR5], R4 ;  /* 0x00000004ff0005a7 */ /* 0x0007220008041105 */
[----:B------:R-:W-:Y:S11]  /*44a0*/  ELECT P0, URZ, PT ;  /* 0x0000000000ff782f */ /* 0x000ff60003800000 */
[----:B------:R-:W-:Y:S02]  /*44b0*/  @!UPT UIADD3 URZ, UPT, UPT, URZ, URZ, URZ ;  /* 0x000000fffffff290 */ /* 0x000fe4000fffe0ff */
[C---:B------:R-:W-:Y:S02]  /*44c0*/  @P0 R2UR.BROADCAST UR16, R5.reuse ;  /* 0x00000000051002ca */ /* 0x040fe400008e0000 */
[----:B------:R-:W-:Y:S01]  /*44d0*/  ELECT P0, URZ, PT ;  /* 0x0000000000ff782f */ /* 0x000fe20003800000 */
[----:B------:R-:W-:Y:S01]  /*44e0*/  UMOV UR15, 0x40004040 ;  /* 0x40004040000f7882 */ /* 0x000fe20000000000 */
[----:B------:R-:W-:Y:S01]  /*44f0*/  UMOV UR9, 0x20004020 ;  /* 0x2000402000097882 */ /* 0x000fe20000000000 */
[----:B------:R1:W-:Y:S01]  /*4500*/  UTCHMMA.2CTA gdesc[UR14], gdesc[UR10], tmem[UR4], tmem[UR32], idesc[UR33], UP2 ;  /* 0x00ff200a0e0075ea */ /* 0x0003e20009200004 */
[----:B------:R-:W-:Y:S01]  /*4510*/  UPLOP3.LUT UP2, UPT, UPT, UPT, UPT, 0x80, 0x8 ;  /* 0x000000000008789c */ /* 0x000fe20003f4f070 */
[----:B------:R-:W-:Y:S01]  /*4520*/  UMOV UR7, 0x40004040 ;  /* 0x4000404000077882 */ /* 0x000fe20000000000 */
[----:B------:R-:W-:Y:S01]  /*4530*/  UMOV UR13, 0x20004020 ;  /* 0x20004020000d7882 */ /* 0x000fe20000000000 */
[----:B------:R-:W-:Y:S04]  /*4540*/  UMOV UR5, 0x40004040 ;  /* 0x4000404000057882 */ /* 0x000fe80000000000 */
[----:B------:R2:W-:Y:S01]  /*4550*/  UTCHMMA.2CTA gdesc[UR6], gdesc[UR8], tmem[UR16], tmem[UR30], idesc[UR31], UPT ;  /* 0x00ff1e08060075ea */ /* 0x0005e2000ba00010 */
[----:B-1----:R-:W-:Y:S01]  /*4560*/  UIADD3 UR4, UPT, UPT, UR14, 0x4, URZ ;  /* 0x000000040e047890 */ /* 0x002fe2000fffe0ff */
[C---:B------:R-:W-:Y:S02]  /*4570*/  @P0 R2UR.BROADCAST UR15, R5.reuse ;  /* 0x00000000050f02ca */ /* 0x040fe400008e0000 */
[----:B------:R-:W-:Y:S01]  /*4580*/  ELECT P0, URZ, PT ;  /* 0x0000000000ff782f */ /* 0x000fe20003800000 */
[----:B------:R-:W-:Y:S02]  /*4590*/  UIADD3 UR10, UPT, UPT, UR10, 0xc0, URZ ;  /* 0x000000c00a0a7890 */ /* 0x000fe4000fffe0ff */
[----:B--2---:R-:W-:Y:S10]  /*45a0*/  UIADD3 UR6, UPT, UPT, UR14, 0x6, URZ ;  /* 0x000000060e067890 */ /* 0x004ff4000fffe0ff */
[----:B------:R-:W-:Y:S01]  /*45b0*/  @P0 R2UR.BROADCAST UR9, R5 ;  /* 0x00000000050902ca */ /* 0x000fe200008e0000 */
[----:B------:R-:W-:Y:S01]  /*45c0*/  UIADD3 UR8, UPT, UPT, UR18, 0x80, URZ ;  /* 0x0000008012087890 */ /* 0x000fe2000fffe0ff */
[----:B------:R1:W-:Y:S11]  /*45d0*/  UTCHMMA.2CTA gdesc[UR4], gdesc[UR12], tmem[UR15], tmem[UR28], idesc[UR29], UPT ;  /* 0x00ff1c0c040075ea */ /* 0x0003f6000ba0000f */
[----:B------:R3:W-:Y:S01]  /*45e0*/  UTCHMMA.2CTA gdesc[UR6], gdesc[UR10], tmem[UR9], tmem[UR26], idesc[UR27], UPT ;  /* 0x00ff1a0a060075ea */ /* 0x0007e2000ba00009 */
[----:B------:R3:W-:Y:S01]  /*45f0*/  UTCBAR.2CTA.MULTICAST [UR8], URZ, UR21 ;  /* 0x000000ff080073e9 */ /* 0x0007e20008200815 */
[----:B-1----:R-:W-:Y:S02]  /*4600*/  UIADD3 UR4, UPT, UPT, UR17, 0x1, URZ ;  /* 0x0000000111047890 */ /* 0x002fe4000fffe0ff */
[----:B------:R-:W-:Y:S02]  /*4610*/  UIADD3 UR5, UPT, UPT, UR17, -0x1, URZ ;  /* 0xffffffff11057890 */ /* 0x000fe4000fffe0ff */
[----:B------:R-:W-:Y:S03]  /*4620*/  UISETP.GT.U32.AND UP0, UPT, UR4, 0x1, UPT ;  /* 0x000000010400788c */ /* 0x000fe6000bf04070 */
[----:B------:R-:W-:Y:S02]  /*4630*/  UMOV UR4, UR19 ;  /* 0x0000001300047c82 */ /* 0x000fe40008000000 */
[----:B------:R-:W-:Y:S04]  /*4640*/  UMOV UR17, UR5 ;  /* 0x0000000500117c82 */ /* 0x000fe80008000000 */
[----:B------:R-:W-:Y:S05]  /*4650*/  BRA.U UP0, `(.L_x_81) ;  /* 0xfffffffd002c7547 */ /* 0x000fea000b83ffff */
.L_x_78:
[----:B------:R-:W-:-:S09]  /*4660*/  UIADD3 UR4, UPT, UPT, UR25, 0x150, URZ ;  /* 0x0000015019047890 */ /* 0x000fd2000fffe0ff */
[----:B------:R2:W-:Y:S01]  /*4670*/  UTCBAR.2CTA.MULTICAST [UR4], URZ, UR35 ;  /* 0x000000ff040073e9 */ /* 0x0005e20008200823 */
[----:B------:R-:W-:Y:S02]  /*4680*/  NOP ;  /* 0x0000000000007918 */ /* 0x000fe40000000000 */
.L_x_77:
[----:B--2---:R-:W-:Y:S01]  /*4690*/  UIADD3 UR4, UPT, UPT, UR24, 0x1, URZ ;  /* 0x0000000118047890 */ /* 0x004fe2000fffe0ff */
[----:B------:R-:W-:-:S03]  /*46a0*/  LOP3.LUT R2, R2, 0x1, RZ, 0x3c, !PT ;  /* 0x0000000102027812 */ /* 0x000fc600078e3cff */
[----:B------:R-:W-:-:S04]  /*46b0*/  UISETP.NE.AND UP0, UPT, UR4, 0x2, UPT ;  /* 0x000000020400788c */ /* 0x000fc8000bf05270 */
[----:B------:R-:W-:Y:S02]  /*46c0*/  USEL UR5, URZ, 0x1, UP0 ;  /* 0x00000001ff057887 */ /* 0x000fe40008000000 */
[----:B------:R-:W-:-:S04]  /*46d0*/  USEL UR24, UR4, URZ, UP0 ;  /* 0x000000ff04187287 */ /* 0x000fc80008000000 */
[----:B------:R-:W-:Y:S01]  /*46e0*/  LOP3.LUT R8, R8, UR5, RZ, 0x3c, !PT ;  /* 0x0000000508087c12 */ /* 0x000fe2000f8e3cff */
[----:B------:R-:W-:Y:S07]  /*46f0*/  @P3 BRA `(.L_x_82) ;  /* 0xfffffff800983947 */ /* 0x000fee000383ffff */
[----:B---3--:R-:W2:Y:S01]  /*4700*/  S2UR UR8, SR_CgaCtaId ;  /* 0x00000000000879c3 */ /* 0x008ea20000008800 */
[----:B------:R-:W-:Y:S01]  /*4710*/  ELECT P0, URZ, PT ;  /* 0x0000000000ff782f */ /* 0x000fe20003800000 */
[----:B------:R-:W-:Y:S01]  /*4720*/  HFMA2 R0, -RZ, RZ, 0, 5.9604644775390625e-08 ;  /* 0x00000001ff007431 */ /* 0x000fe200000001ff */
[----:B------:R-:W-:-:S05]  /*4730*/  UMOV UR4, 0x40 ;  /* 0x0000004000047882 */ /* 0x000fca0000000000 */
[----:B------:R-:W-:Y:S01]  /*4740*/  UVIRTCOUNT.DEALLOC.SMPOOL 0x80 ;  /* 0x000000800000784c */ /* 0x000fe20000000000 */
[----:B------:R-:W-:Y:S02]  /*4750*/  UISETP.NE.AND UP0, UPT, UR38, URZ, UPT ;  /* 0x000000ff2600728c */ /* 0x000fe4000bf05270 */
[----:B--2---:R-:W-:-:S09]  /*4760*/  ULEA UR8, UR8, UR4, 0x18 ;  /* 0x0000000408087291 */ /* 0x004fd2000f8ec0ff */
[----:B------:R2:W-:Y:S01]  /*4770*/  @P0 STS.U8 [UR8+0x1c], R0 ;  /* 0x00001c00ff000988 */ /* 0x0005e20008000008 */
[----:B------:R-:W-:Y:S05]  /*4780*/  BRA.U UP0, `(.L_x_83) ;  /* 0x0000000100587547 */ /* 0x000fea000b800000 */
[----:B------:R-:W-:Y:S01]  /*4790*/  UIADD3 UR5, UPT, UPT, UR20, 0x160, URZ ;  /* 0x0000016014057890 */ /* 0x000fe2000fffe0ff */
[----:B-1----:R-:W-:-:S03]  /*47a0*/  SHF.L.U32 R5, R8, 0x1f, RZ ;  /* 0x0000001f08057819 */ /* 0x002fc600000006ff */
[----:B------:R-:W-:-:S09]  /*47b0*/  ULEA UR4, UR24, UR5, 0x3 ;  /* 0x0000000518047291 */ /* 0x000fd2000f8e18ff */
[----:B------:R-:W1:Y:S02]  /*47c0*/  SYNCS.PHASECHK.TRANS64.TRYWAIT P0, [UR4], R5 ;  /* 0x00000005ff0075a7 */ /* 0x000e640008001104 */
[----:B-1----:R-:W-:Y:S05]  /*47d0*/  @!P0 BRA `(.L_x_84) ;  /* 0x0000004800c48947 */ /* 0x002fea0003800000 */
.L_x_185:
[----:B------:R-:W-:-:S04]  /*47e0*/  UIADD3 UR4, UPT, UPT, UR24, 0x1, URZ ;  /* 0x0000000118047890 */ /* 0x000fc8000fffe0ff */
[----:B------:R-:W-:-:S04]  /*47f0*/  UISETP.NE.AND UP1, UPT, UR4, 0x2, UPT ;  /* 0x000000020400788c */ /* 0x000fc8000bf25270 */
[----:B------:R-:W-:Y:S02]  /*4800*/  USEL UR6, URZ, 0x1, UP1 ;  /* 0x00000001ff067887 */ /* 0x000fe40008800000 */
[----:B------:R-:W-:-:S04]  /*4810*/  USEL UR4, UR4, URZ, UP1 ;  /* 0x000000ff04047287 */ /* 0x000fc80008800000 */
[----:B------:R-:W-:Y:S01]  /*4820*/  ULEA UR4, UR4, UR5, 0x3 ;  /* 0x0000000504047291 */ /* 0x000fe2000f8e18ff */
[----:B-1----:R-:W-:-:S04]  /*4830*/  LOP3.LUT R5, R8, UR6, RZ, 0x3c, !PT ;  /* 0x0000000608057c12 */ /* 0x002fc8000f8e3cff */
[----:B------:R-:W-:Y:S01]  /*4840*/  SHF.L.U32 R5, R5, 0x1f, RZ ;  /* 0x0000001f05057819 */ /* 0x000fe200000006ff */
[----:B--2---:R-:W-:-:S04]  /*4850*/  IMAD.U32 R0, RZ, RZ, UR4 ;  /* 0x00000004ff007e24 */ /* 0x004fc8000f8e00ff */
[----:B------:R1:W2:Y:S03]  /*4860*/  SYNCS.PHASECHK.TRANS64.TRYWAIT P0, [R0+URZ], R5 ;  /* 0x00000005000075a7 */ /* 0x0002a600080011ff */
[----:B--2---:R-:W-:Y:S05]  /*4870*/  @!P0 NANOSLEEP.SYNCS 0x989680 ;  /* 0x009896800000895d */ /* 0x004fea0003900000 */
[----:B------:R-:W2:Y:S02]  /*4880*/  @!P0 SYNCS.PHASECHK.TRANS64 P0, [R0+URZ], R5 ;  /* 0x00000005000085a7 */ /* 0x000ea400080010ff */
[----:B--2---:R-:W-:Y:S05]  /*4890*/  @P0 BRA `(.L_x_85) ;  /* 0x0000000000200947 */ /* 0x004fea0003800000 */
.L_x_86:
[----:B--2---:R2:W3:Y:S02]  /*48a0*/  SYNCS.PHASECHK.TRANS64.TRYWAIT P0, [R0+URZ], R5 ;  /* 0x00000005000075a7 */ /* 0x0044e400080011ff */
[----:B---3--:R-:W-:Y:S05]  /*48b0*/  @!P0 NANOSLEEP.SYNCS 0x989680 ;  /* 0x009896800000895d */ /* 0x008fea0003900000 */
[----:B------:R-:W3:Y:S02]  /*48c0*/  @!P0 SYNCS.PHASECHK.TRANS64 P0, [R0+URZ], R5 ;  /* 0x00000005000085a7 */ /* 0x000ee400080010ff */
[----:B---3--:R-:W-:Y:S05]  /*48d0*/  @!P0 BRA `(.L_x_86) ;  /* 0xfffffffc00f08947 */ /* 0x008fea000383ffff */
[----:B------:R-:W-:Y:S05]  /*48e0*/  BRA `(.L_x_85) ;  /* 0x00000000000c7947 */ /* 0x000fea0003800000 */
.L_x_83:
[----:B------:R-:W-:-:S04]  /*48f0*/  UIADD3 UR4, UPT, UPT, UR20, 0x170, URZ ;  /* 0x0000017014047890 */ /* 0x000fc8000fffe0ff */
[----:B------:R-:W-:-:S09]  /*4900*/  UPRMT UR4, UR37, 0x654, UR4 ;  /* 0x0000065425047896 */ /* 0x000fd20008000004 */
[----:B------:R-:W-:Y:S03]  /*4910*/  SYNCS.ARRIVE.TRANS64.RED.A1T0 RZ, [UR4], RZ ;  /* 0x000000ffffff79a7 */ /* 0x000fe60008100404 */
.L_x_85:
[----:B-12---:R-:W-:Y:S01]  /*4920*/  SHF.L.U32 R5, RZ, 0x1f, RZ ;  /* 0x0000001fff057819 */ /* 0x006fe200000006ff */
[----:B------:R-:W-:Y:S01]  /*4930*/  UIADD3 UR4, UPT, UPT, UR20, 0x170, URZ ;  /* 0x0000017014047890 */ /* 0x000fe2000fffe0ff */
[----:B------:R-:W-:Y:S02]  /*4940*/  PLOP3.LUT P0, PT, PT, PT, UP0, 0x80, 0x8 ;  /* 0x000000000008781c */ /* 0x000fe40003f0f008 */
[----:B------:R-:W1:Y:S02]  /*4950*/  SYNCS.PHASECHK.TRANS64.TRYWAIT P1, [UR20+0x170], R5 ;  /* 0x00017005ff0075a7 */ /* 0x000e640008021114 */
[----:B-1----:R-:W-:Y:S09]  /*4960*/  @!P1 BRA `(.L_x_87) ;  /* 0x0000004800789947 */ /* 0x002ff20003800000 */
.L_x_187:
[----:B------:R-:W-:Y:S01]  /*4970*/  @!UP0 UPRMT UR4, UR37, 0x654, UR4 ;  /* 0x0000065425048896 */ /* 0x000fe20008000004 */
[----:B------:R-:W-:Y:S01]  /*4980*/  LOP3.LUT R2, R3, 0xffff, RZ, 0xc0, !PT ;  /* 0x0000ffff03027812 */ /* 0x000fe200078ec0ff */
[----:B------:R-:W-:Y:S02]  /*4990*/  IMAD.MOV.U32 R3, RZ, RZ, 0xffff ;  /* 0x0000ffffff037424 */ /* 0x000fe400078e00ff */
[----:B-1----:R-:W-:Y:S01]  /*49a0*/  IMAD.MOV.U32 R5, RZ, RZ, 0x1 ;  /* 0x00000001ff057424 */ /* 0x002fe200078e00ff */
[----:B------:R-:W-:-:S04]  /*49b0*/  SHF.R.U32.HI R2, RZ, 0x5, R2 ;  /* 0x00000005ff027819 */ /* 0x000fc80000011602 */
[----:B------:R-:W-:Y:S01]  /*49c0*/  @!P0 SYNCS.ARRIVE.TRANS64.RED.A1T0 RZ, [UR4], RZ ;  /* 0x000000ffffff89a7 */ /* 0x000fe20008100404 */
[----:B------:R-:W-:Y:S01]  /*49d0*/  NOP ;  /* 0x0000000000007918 */ /* 0x000fe20000000000 */
[----:B------:R-:W1:Y:S01]  /*49e0*/  LDS R0, [UR8+0x14] ;  /* 0x00001408ff007984 */ /* 0x000e620008000800 */
[-C--:B------:R-:W-:Y:S02]  /*49f0*/  SHF.L.U32 R3, R3, R2.reuse, RZ ;  /* 0x0000000203037219 */ /* 0x080fe400000006ff */
[----:B------:R-:W-:Y:S02]  /*4a00*/  SHF.L.U32 R5, R5, R2, RZ ;  /* 0x0000000205057219 */ /* 0x000fe400000006ff */
[----:B-1----:R-:W-:-:S04]  /*4a10*/  LOP3.LUT R0, R0, R3, RZ, 0xc0, !PT ;  /* 0x0000000300007212 */ /* 0x002fc800078ec0ff */
[----:B------:R-:W-:-:S13]  /*4a20*/  ISETP.NE.AND P0, PT, R0, R3, PT ;  /* 0x000000030000720c */ /* 0x000fda0003f05270 */
[----:B------:R-:W-:Y:S05]  /*4a30*/  @P0 BRA `(.L_x_88) ;  /* 0x00000000005c0947 */ /* 0x000fea0003800000 */
[----:B------:R-:W1:Y:S02]  /*4a40*/  LDS R0, [UR8+0x18] ;  /* 0x00001808ff007984 */ /* 0x000e640008000800 */
[----:B-1----:R-:W-:-:S04]  /*4a50*/  LOP3.LUT R0, R0, R5, RZ, 0xc0, !PT ;  /* 0x0000000500007212 */ /* 0x002fc800078ec0ff */
[----:B------:R-:W-:-:S13]  /*4a60*/  ISETP.NE.AND P0, PT, R0, R5, PT ;  /* 0x000000050000720c */ /* 0x000fda0003f05270 */
[----:B------:R-:W-:Y:S05]  /*4a70*/  @P0 BRA `(.L_x_89) ;  /* 0x0000000000400947 */ /* 0x000fea0003800000 */
[----:B------:R-:W-:Y:S01]  /*4a80*/  R2UR UR4, R3 ;  /* 0x00000000030472ca */ /* 0x000fe200000e0000 */
[----:B------:R-:W1:Y:S01]  /*4a90*/  S2R R2, SR_LANEID ;  /* 0x0000000000027919 */ /* 0x000e620000000000 */
[----:B------:R-:W-:-:S04]  /*4aa0*/  LOP3.LUT R5, RZ, R5, RZ, 0x33, !PT ;  /* 0x00000005ff057212 */ /* 0x000fc800078e33ff */
[----:B------:R-:W2:Y:S07]  /*4ab0*/  REDUX UR6, R5 ;  /* 0x00000000050673c4 */ /* 0x000eae0000000000 */
[----:B------:R-:W-:-:S03]  /*4ac0*/  ULOP3.LUT UR5, URZ, UR4, URZ, 0x33, !UPT ;  /* 0x00000004ff057292 */ /* 0x000fc6000f8e33ff */
[----:B------:R-:W-:Y:S02]  /*4ad0*/  VOTEU.ANY UR4, UPT, PT ;  /* 0x0000000000047886 */ /* 0x000fe400038e0100 */
[----:B------:R-:W-:Y:S01]  /*4ae0*/  UFLO.U32 UR4, UR4 ;  /* 0x00000004000472bd */ /* 0x000fe200080e0000 */
[----:B------:R-:W-:-:S04]  /*4af0*/  IMAD.U32 R0, RZ, RZ, UR5 ;  /* 0x00000005ff007e24 */ /* 0x000fc8000f8e00ff */
[----:B------:R-:W3:Y:S02]  /*4b00*/  REDUX UR7, R0 ;  /* 0x00000000000773c4 */ /* 0x000ee40000000000 */
[----:B------:R1:W-:Y:S02]  /*4b10*/  UTCATOMSWS.AND URZ, UR5 ;  /* 0x0000000500ff79e3 */ /* 0x0003e40008000000 */
[----:B-1----:R-:W-:Y:S01]  /*4b20*/  ISETP.EQ.U32.AND P0, PT, R2, UR4, PT ;  /* 0x0000000402007c0c */ /* 0x002fe2000bf02070 */
[----:B--2---:R-:W-:Y:S02]  /*4b30*/  IMAD.U32 R2, RZ, RZ, UR6 ;  /* 0x00000006ff027e24 */ /* 0x004fe4000f8e00ff */
[----:B---3--:R-:W-:-:S10]  /*4b40*/  IMAD.U32 R3, RZ, RZ, UR7 ;  /* 0x00000007ff037e24 */ /* 0x008fd4000f8e00ff */
[----:B------:R1:W-:Y:S04]  /*4b50*/  @P0 ATOMS.AND RZ, [UR8+0x14], R3 ;  /* 0x00001403ffff098c */ /* 0x0003e8000a800008 */
[----:B------:R1:W-:Y:S01]  /*4b60*/  @P0 ATOMS.AND RZ, [UR8+0x18], R2 ;  /* 0x00001802ffff098c */ /* 0x0003e2000a800008 */
[----:B------:R-:W-:Y:S05]  /*4b70*/  BRA `(.L_x_90) ;  /* 0x0000000000147947 */ /* 0x000fea0003800000 */
.L_x_89:
[----:B------:R-:W-:Y:S02]  /*4b80*/  MOV R2, 0x4ba0 ;  /* 0x00004ba000027802 */ /* 0x000fe40000000f00 */
[----:B----45:R-:W-:Y:S05]  /*4b90*/  CALL.REL.NOINC `($__internal_0_$__cuda_sm10x_tcgen05_guardrail_trap_col_being_dealloced_not_returned_by_alloc) ;  /* 0x0000004800e87944 */ /* 0x030fea0003c00000 */
[----:B------:R-:W-:Y:S05]  /*4ba0*/  BRA `(.L_x_90) ;  /* 0x0000000000087947 */ /* 0x000fea0003800000 */
.L_x_88:
[----:B------:R-:W-:Y:S02]  /*4bb0*/  MOV R2, 0x4bd0 ;  /* 0x00004bd000027802 */ /* 0x000fe40000000f00 */
[----:B----45:R-:W-:Y:S05]  /*4bc0*/  CALL.REL.NOINC `($__internal_2_$__cuda_sm10x_tcgen05_guardrail_trap_unallocated_columns_being_dealloced) ;  /* 0x0000004800f47944 */ /* 0x030fea0003c00000 */
.L_x_90:
[----:B------:R-:W-:Y:S01]  /*4bd0*/  NOP ;  /* 0x0000000000007918 */ /* 0x000fe20000000000 */
[----:B------:R-:W-:Y:S05]  /*4be0*/  EXIT ;  /* 0x000000000000794d */ /* 0x000fea0003800000 */
.L_x_62:
[----:B------:R-:W-:-:S09]  /*4bf0*/  UISETP.NE.OR UP0, UPT, UR18, 0x3, !UP3 ;  /* 0x000000031200788c */ /* 0x000fd2000df05670 */
[----:B------:R-:W-:Y:S05]  /*4c00*/  BRA.U UP0, `(.L_x_91) ;  /* 0x0000001100947547 */ /* 0x000fea000b800000 */
[----:B------:R-:W2:Y:S01]  /*4c10*/  LDCU.64 UR4, c[0x0][0x888] ;  /* 0x00011100ff0477ac */ /* 0x000ea20008000a00 */
[----:B------:R-:W3:Y:S01]  /*4c20*/  S2UR UR6, SR_CgaCtaId ;  /* 0x00000000000679c3 */ /* 0x000ee20000008800 */
[----:B------:R-:W-:Y:S01]  /*4c30*/  HFMA2 R9, -RZ, RZ, 0, 5.9604644775390625e-08 ;  /* 0x00000001ff097431 */ /* 0x000fe200000001ff */
[----:B------:R-:W-:Y:S01]  /*4c40*/  MOV R8, RZ ;  /* 0x000000ff00087202 */ /* 0x000fe20000000f00 */
[----:B------:R-:W4:Y:S01]  /*4c50*/  LDCU UR38, c[0x0][0x370] ;  /* 0x00006e00ff2677ac */ /* 0x000f220008000800 */
[----:B------:R-:W-:Y:S01]  /*4c60*/  HFMA2 R3, -RZ, RZ, 0, 0.0078125 ;  /* 0x00002000ff037431 */ /* 0x000fe200000001ff */
[----:B------:R-:W1:Y:S03]  /*4c70*/  LDCU.128 UR40, c[0x0][0xb10] ;  /* 0x00016200ff2877ac */ /* 0x000e660008000c00 */
[----:B------:R-:W4:Y:S01]  /*4c80*/  LDC.64 R10, c[0x0][0x348] ;  /* 0x0000d200ff0a7b82 */ /* 0x000f220000000a00 */
[----:B------:R-:W1:Y:S01]  /*4c90*/  LDCU UR33, c[0x0][0x374] ;  /* 0x00006e80ff2177ac */ /* 0x000e620008000800 */
[----:B------:R-:W4:Y:S01]  /*4ca0*/  LDCU.64 UR34, c[0x0][0x890] ;  /* 0x00011200ff2277ac */ /* 0x000f220008000a00 */
[----:B------:R-:W4:Y:S01]  /*4cb0*/  LDCU UR30, c[0x0][0xb0c] ;  /* 0x00016180ff1e77ac */ /* 0x000f220008000800 */
[----:B--2---:R-:W-:Y:S01]  /*4cc0*/  UISETP.NE.U32.AND UP0, UPT, UR4, URZ, UPT ;  /* 0x000000ff0400728c */ /* 0x004fe2000bf05070 */
[----:B------:R-:W2:Y:S01]  /*4cd0*/  LDCU UR54, c[0x0][0xb20] ;  /* 0x00016400ff3677ac */ /* 0x000ea20008000800 */
[----:B------:R-:W2:Y:S01]  /*4ce0*/  LDCU UR4, c[0x0][0xb30] ;  /* 0x00016600ff0477ac */ /* 0x000ea20008000800 */
[----:B------:R-:W2:Y:S01]  /*4cf0*/  LDCU.128 UR48, c[0x0][0x980] ;  /* 0x00013000ff3077ac */ /* 0x000ea20008000c00 */
[----:B------:R-:W-:Y:S01]  /*4d00*/  UMOV UR31, 0x400 ;  /* 0x00000400001f7882 */ /* 0x000fe20000000000 */
[----:B-1----:R-:W-:-:S02]  /*4d10*/  UIMAD.WIDE.U32 UR8, UR33, UR43, URZ ;  /* 0x0000002b210872a5 */ /* 0x002fc4000f8e00ff */
[----:B---3--:R-:W-:Y:S02]  /*4d20*/  ULEA UR31, UR6, UR31, 0x18 ;  /* 0x0000001f061f7291 */ /* 0x008fe4000f8ec0ff */
[----:B----4-:R-:W-:Y:S02]  /*4d30*/  UIMAD.WIDE.U32 UR6, UR38, UR40, URZ ;  /* 0x00000028260672a5 */ /* 0x010fe4000f8e00ff */
[----:B------:R-:W-:Y:S02]  /*4d40*/  UISETP.NE.AND.EX UP5, UPT, UR5, URZ, UPT, UP0 ;  /* 0x000000ff0500728c */ /* 0x000fe4000bfa5300 */
[----:B------:R-:W-:Y:S02]  /*4d50*/  UISETP.NE.U32.AND UP6, UPT, UR34, URZ, UPT ;  /* 0x000000ff2200728c */ /* 0x000fe4000bfc5070 */
[----:B------:R-:W-:Y:S02]  /*4d60*/  UIADD3 UR46, UPT, UPT, UR31, 0x148, URZ ;  /* 0x000001481f2e7890 */ /* 0x000fe4000fffe0ff */
[----:B------:R-:W-:-:S02]  /*4d70*/  UISETP.NE.AND UP0, UPT, UR39, 0x1, UPT ;  /* 0x000000012700788c */ /* 0x000fc4000bf05270 */
[----:B------:R-:W-:Y:S01]  /*4d80*/  UISETP.NE.AND UP0, UPT, UR30, 0x1, UPT ;  /* 0x000000011e00788c */ /* 0x000fe2000bf05270 */
[----:B------:R-:W-:Y:S01]  /*4d90*/  UMOV UR6, UR7 ;  /* 0x0000000700067c82 */ /* 0x000fe20008000000 */
[----:B------:R-:W-:Y:S01]  /*4da0*/  UMOV UR47, UR9 ;  /* 0x00000009002f7c82 */ /* 0x000fe20008000000 */
[----:B------:R-:W-:Y:S02]  /*4db0*/  UISETP.GE.AND UP2, UPT, UR39, 0x1, UPT ;  /* 0x000000012700788c */ /* 0x000fe4000bf46270 */
[----:B------:R-:W-:Y:S01]  /*4dc0*/  UISETP.NE.AND UP0, UPT, UR42, 0x1, UPT ;  /* 0x000000012a00788c */ /* 0x000fe2000bf05270 */
[----:B------:R-:W-:Y:S01]  /*4dd0*/  UMOV UR32, URZ ;  /* 0x000000ff00207c82 */ /* 0x000fe20008000000 */
[----:B------:R-:W-:Y:S01]  /*4de0*/  UPLOP3.LUT UP4, UPT, UPT, UPT, UPT, 0x40, 0x4 ;  /* 0x000000000004789c */ /* 0x000fe20003f8e870 */
[----:B------:R-:W1:Y:S01]  /*4df0*/  LDCU.64 UR22, c[0x0][0xb28] ;  /* 0x00016500ff1677ac */ /* 0x000e620008000a00 */
[----:B------:R-:W3:Y:S01]  /*4e00*/  LDCU.64 UR36, c[0x0][0x990] ;  /* 0x00013200ff2477ac */ /* 0x000ee20008000a00 */
[----:B------:R-:W-:-:S02]  /*4e10*/  UISETP.NE.AND.EX UP6, UPT, UR35, URZ, UPT, UP6 ;  /* 0x000000ff2300728c */ /* 0x000fc4000bfc5360 */
[----:B------:R-:W-:Y:S02]  /*4e20*/  UPRMT UR46, URZ, 0x654, UR46 ;  /* 0x00000654ff2e7896 */ /* 0x000fe4000800002e */
[----:B------:R-:W-:Y:S02]  /*4e30*/  USHF.R.U32.HI UR52, URZ, UR41, UR6 ;  /* 0x00000029ff347299 */ /* 0x000fe40008011606 */
[----:B--2---:R-:W-:Y:S02]  /*4e40*/  USHF.R.U32.HI UR47, URZ, UR54, UR47 ;  /* 0x00000036ff2f7299 */ /* 0x004fe4000801162f */
[----:B------:R-:W-:Y:S02]  /*4e50*/  UISETP.NE.AND UP3, UPT, UR4, 0x1, UPT ;  /* 0x000000010400788c */ /* 0x000fe4000bf65270 */
[----:B------:R-:W-:Y:S02]  /*4e60*/  UISETP.NE.AND UP2, UPT, UR48, 0x1, UPT ;  /* 0x000000013000788c */ /* 0x000fe4000bf45270 */
[----:B------:R-:W-:-:S11]  /*4e70*/  UISETP.NE.AND UP0, UPT, UR51, 0x1, UPT ;  /* 0x000000013300788c */ /* 0x000fd6000bf05270 */
.L_x_100:
[----:B------:R-:W-:Y:S04]  /*4e80*/  SHF.L.U32 R5, R8, 0x1f, RZ ;  /* 0x0000001f08057819 */ /* 0x000fe800000006ff */
[----:B------:R-:W2:Y:S02]  /*4e90*/  SYNCS.PHASECHK.TRANS64.TRYWAIT P0, [UR31+0x140], R5 ;  /* 0x00014005ff0075a7 */ /* 0x000ea4000800111f */
[----:B--2-4-:R-:W-:Y:S05]  /*4ea0*/  @!P0 BRA `(.L_x_92) ;  /* 0x0000004400408947 */ /* 0x014fea0003800000 */
.L_x_189:
[----:B--2---:R-:W2:Y:S01]  /*4eb0*/  LDS.128 R4, [UR31+0x180] ;  /* 0x0001801fff047984 */ /* 0x004ea20008000c00 */
[----:B------:R-:W-:Y:S01]  /*4ec0*/  UISETP.GE.AND UP0, UPT, UR39, 0x1, UPT ;  /* 0x000000012700788c */ /* 0x000fe2000bf06270 */
[----:B------:R-:W-:Y:S01]  /*4ed0*/  @!PT LDS RZ, [RZ] ;  /* 0x00000000fffff984 */ /* 0x000fe20000000800 */
[----:B------:R-:W-:Y:S01]  /*4ee0*/  @!PT LDS RZ, [RZ] ;  /* 0x00000000fffff984 */ /* 0x000fe20000000800 */
[----:B------:R-:W-:Y:S01]  /*4ef0*/  @!PT LDS RZ, [RZ] ;  /* 0x00000000fffff984 */ /* 0x000fe20000000800 */
[----:B------:R-:W-:Y:S01]  /*4f00*/  @!PT LDS RZ, [RZ] ;  /* 0x00000000fffff984 */ /* 0x000fe20000000800 */
[----:B------:R4:W-:Y:S06]  /*4f10*/  MEMBAR.ALL.CTA ;  /* 0x0000000000007992 */ /* 0x0009ec0000008000 */
[----:B----4-:R-:W4:Y:S02]  /*4f20*/  FENCE.VIEW.ASYNC.S ;  /* 0x00000000000073c6 */ /* 0x010f240000000000 */
[----:B----4-:R-:W-:Y:S01]  /*4f30*/  SYNCS.ARRIVE.TRANS64.RED.A1T0 RZ, [UR46], RZ ;  /* 0x000000ffffff79a7 */ /* 0x010fe2000810042e */
[----:B--2---:R-:W-:Y:S11]  /*4f40*/  LOP3.LUT P0, RZ, R6, 0x1, RZ, 0xc0, !PT ;  /* 0x0000000106ff7812 */ /* 0x004ff6000780c0ff */
[----:B------:R-:W-:Y:S02]  /*4f50*/  @!UPT UIADD3 URZ, UPT, UPT, URZ, URZ, URZ ;  /* 0x000000fffffff290 */ /* 0x000fe4000fffe0ff */
[----:B------:R-:W-:Y:S01]  /*4f60*/  VOTEU.ANY UP2, P0 ;  /* 0x0000000000ff7886 */ /* 0x000fe20000040100 */
[----:B------:R-:W-:Y:S11]  /*4f70*/  PLOP3.LUT P0, PT, PT, PT, UP2, 0x80, 0x8 ;  /* 0x000000000008781c */ /* 0x000ff60003f0f028 */
[----:B------:R-:W-:Y:S02]  /*4f80*/  @!UPT UIADD3 URZ, UPT, UPT, URZ, URZ, URZ ;  /* 0x000000fffffff290 */ /* 0x000fe4000fffe0ff */
[----:B------:R-:W-:Y:S02]  /*4f90*/  @P0 MOV R2, R4 ;  /* 0x0000000400020202 */ /* 0x000fe40000000f00 */
[----:B------:R-:W-:Y:S02]  /*4fa0*/  @P0 LOP3.LUT R0, R5, 0xffff, RZ, 0xc0, !PT ;  /* 0x0000ffff05000812 */ /* 0x000fe400078ec0ff */
[----:B------:R-:W-:Y:S02]  /*4fb0*/  @P0 R2UR UR5, R2 ;  /* 0x00000000020502ca */ /* 0x000fe400000e0000 */
[----:B------:R-:W-:Y:S11]  /*4fc0*/  @P0 R2UR UR4, R0 ;  /* 0x00000000000402ca */ /* 0x000ff600000e0000 */
[----:B------:R-:W-:Y:S02]  /*4fd0*/  @UP2 UMOV UR15, UR5 ;  /* 0x00000005000f2c82 */ /* 0x000fe40008000000 */
[----:B------:R-:W-:Y:S01]  /*4fe0*/  @UP2 UMOV UR14, UR4 ;  /* 0x00000004000e2c82 */ /* 0x000fe20008000000 */
[----:B------:R-:W-:Y:S05]  /*4ff0*/  BRA.U !UP0, `(.L_x_93) ;  /* 0x0000000108c07547 */ /* 0x000fea000b800000 */
[----:B------:R-:W-:Y:S02]  /*5000*/  UP2UR UR18, UPR, URZ, 0x4 ;  /* 0x00000004ff127883 */ /* 0x000fe40008000000 */
[----:B------:R-:W-:Y:S02]  /*5010*/  UISETP.NE.AND UP2, UPT, UR42, 0x1, UPT ;  /* 0x000000012a00788c */ /* 0x000fe4000bf45270 */
[----:B------:R-:W-:Y:S02]  /*5020*/  UIMAD.WIDE.U32 UR6, UR14, UR43, URZ ;  /* 0x0000002b0e0672a5 */ /* 0x000fe4000f8e00ff */
[----:B------:R-:W-:Y:S02]  /*5030*/  UIMAD.WIDE.U32 UR10, UR15, UR40, URZ ;  /* 0x000000280f0a72a5 */ /* 0x000fe4000f8e00ff */
[----:B------:R-:W-:Y:S02]  /*5040*/  USEL UR4, UR33, UR47, !UP2 ;  /* 0x0000002f21047287 */ /* 0x000fe4000d000000 */
[----:B------:R-:W-:Y:S02]  /*5050*/  UISETP.NE.AND UP0, UPT, UR30, 0x1, UPT ;  /* 0x000000011e00788c */ /* 0x000fe4000bf05270 */
[----:B------:R-:W-:Y:S02]  /*5060*/  UP2UR UR19, UPR, URZ, 0x2 ;  /* 0x00000002ff137883 */ /* 0x000fe40008000000 */
[----:B------:R-:W-:Y:S02]  /*5070*/  UISETP.NE.AND UP1, UPT, UR39, 0x1, UPT ;  /* 0x000000012700788c */ /* 0x000fe4000bf25270 */
[----:B-1----:R-:W-:Y:S02]  /*5080*/  UIMAD.WIDE.U32 UR12, UR4, UR22, URZ ;  /* 0x00000016040c72a5 */ /* 0x002fe4000f8e00ff */
[----:B------:R-:W-:Y:S01]  /*5090*/  USEL UR9, UR38, UR52, !UP0 ;  /* 0x0000003426097287 */ /* 0x000fe2000c000000 */
[----:B------:R-:W-:Y:S01]  /*50a0*/  UMOV UR6, UR7 ;  /* 0x0000000700067c82 */ /* 0x000fe20008000000 */
[----:B------:R-:W-:Y:S01]  /*50b0*/  UMOV UR5, UR11 ;  /* 0x0000000b00057c82 */ /* 0x000fe20008000000 */
[----:B------:R-:W-:Y:S02]  /*50c0*/  USHF.R.U32.HI UR7, URZ, UR54, UR6 ;  /* 0x00000036ff077299 */ /* 0x000fe40008011606 */
[----:B------:R-:W-:Y:S02]  /*50d0*/  USHF.R.U32.HI UR6, URZ, UR41, UR5 ;  /* 0x00000029ff067299 */ /* 0x000fe40008011605 */
[----:B------:R-:W-:Y:S02]  /*50e0*/  UIMAD.WIDE.U32 UR16, UR9, UR22, URZ ;  /* 0x00000016091072a5 */ /* 0x000fe4000f8e00ff */
[----:B------:R-:W-:Y:S02]  /*50f0*/  USEL UR8, UR14, UR7, !UP2 ;  /* 0x000000070e087287 */ /* 0x000fe4000d000000 */
[----:B------:R-:W-:Y:S02]  /*5100*/  UISETP.NE.AND UP2, UPT, UR18, URZ, UPT ;  /* 0x000000ff1200728c */ /* 0x000fe4000bf45270 */
[----:B------:R-:W-:Y:S01]  /*5110*/  UIMAD.WIDE.U32 UR10, UR8, UR22, URZ ;  /* 0x00000016080a72a5 */ /* 0x000fe2000f8e00ff */
[----:B------:R-:W-:Y:S02]  /*5120*/  UMOV UR5, UR13 ;  /* 0x0000000d00057c82 */ /* 0x000fe40008000000 */
[----:B------:R-:W-:Y:S03]  /*5130*/  @UP1 USHF.R.U32.HI UR4, URZ, UR23, UR5 ;  /* 0x00000017ff041299 */ /* 0x000fe60008011605 */
[----:B------:R-:W-:Y:S01]  /*5140*/  UMOV UR5, UR17 ;  /* 0x0000001100057c82 */ /* 0x000fe20008000000 */
[----:B------:R-:W-:Y:S02]  /*5150*/  UIMAD UR4, UR39, UR4, URZ ;  /* 0x00000004270472a4 */ /* 0x000fe4000f8e02ff */
[----:B------:R-:W-:Y:S02]  /*5160*/  @UP1 USHF.R.U32.HI UR9, URZ, UR23, UR5 ;  /* 0x00000017ff091299 */ /* 0x000fe40008011605 */
[----:B------:R-:W-:Y:S02]  /*5170*/  USEL UR5, UR15, UR6, !UP0 ;  /* 0x000000060f057287 */ /* 0x000fe4000c000000 */
[----:B------:R-:W-:Y:S02]  /*5180*/  UIMAD UR6, UR39, UR9, URZ ;  /* 0x00000009270672a4 */ /* 0x000fe4000f8e02ff */
[----:B------:R-:W-:Y:S03]  /*5190*/  UISETP.GE.AND UP0, UPT, UR8, UR4, UPT ;  /* 0x000000040800728c */ /* 0x000fe6000bf06270 */
[----:B------:R-:W-:Y:S01]  /*51a0*/  UMOV UR4, UR11 ;  /* 0x0000000b00047c82 */ /* 0x000fe20008000000 */
[----:B------:R-:W-:Y:S02]  /*51b0*/  UISETP.GE.OR UP0, UPT, UR5, UR6, UP0 ;  /* 0x000000060500728c */ /* 0x000fe40008706670 */
[----:B------:R-:W-:Y:S02]  /*51c0*/  USHF.R.U32.HI UR4, URZ, UR23, UR4 ;  /* 0x00000017ff047299 */ /* 0x000fe40008011604 */
[----:B------:R-:W-:Y:S02]  /*51d0*/  UIMAD.WIDE.U32 UR6, UR5, UR22, URZ ;  /* 0x00000016050672a5 */ /* 0x000fe4000f8e00ff */
[----:B------:R-:W-:Y:S04]  /*51e0*/  USEL UR10, UR8, UR4, !UP1 ;  /* 0x00000004080a7287 */ /* 0x000fe8000c800000 */
[----:B------:R-:W-:Y:S01]  /*51f0*/  UIADD3 UR11, UPT, UPT, -UR10, URZ, URZ ;  /* 0x000000ff0a0b7290 */ /* 0x000fe2000fffe1ff */
[----:B------:R-:W-:Y:S01]  /*5200*/  @!UP0 UMOV UR4, UR7 ;  /* 0x0000000700048c82 */ /* 0x000fe20008000000 */
[----:B------:R-:W-:Y:S02]  /*5210*/  UIADD3 UR7, UPT, UPT, -UR8, URZ, URZ ;  /* 0x000000ff08077290 */ /* 0x000fe4000fffe1ff */
[----:B------:R-:W-:Y:S02]  /*5220*/  @!UP0 USHF.R.U32.HI UR4, URZ, UR23, UR4 ;  /* 0x00000017ff048299 */ /* 0x000fe40008011604 */
[----:B------:R-:W-:Y:S02]  /*5230*/  UIMAD UR6, UR39, UR11, UR8 ;  /* 0x0000000b270672a4 */ /* 0x000fe4000f8e0208 */
[----:B------:R-:W-:Y:S02]  /*5240*/  @!UP0 USEL UR4, UR5, UR4, !UP1 ;  /* 0x0000000405048287 */ /* 0x000fe4000c800000 */
[----:B------:R-:W-:Y:S02]  /*5250*/  UISETP.NE.AND UP1, UPT, UR19, URZ, UPT ;  /* 0x000000ff1300728c */ /* 0x000fe4000bf25270 */
[----:B------:R-:W-:Y:S02]  /*5260*/  @!UP0 UIMAD UR6, UR9, UR6, UR4 ;  /* 0x00000006090682a4 */ /* 0x000fe4000f8e0204 */
[----:B------:R-:W-:Y:S02]  /*5270*/  @!UP0 UIADD3 UR9, UPT, UPT, UR10, -UR4, URZ ;  /* 0x800000040a098290 */ /* 0x000fe4000fffe0ff */
[----:B------:R-:W-:Y:S02]  /*5280*/  UIADD3 UR4, UPT, UPT, -UR5, URZ, URZ ;  /* 0x000000ff05047290 */ /* 0x000fe4000fffe1ff */
[----:B------:R-:W-:Y:S03]  /*5290*/  @!UP0 UIMAD UR8, UR9, UR39, UR5 ;  /* 0x00000027090882a4 */ /* 0x000fe6000f8e0205 */
[----:B------:R-:W-:Y:S01]  /*52a0*/  @!UP0 UMOV UR5, UR6 ;  /* 0x0000000600058c82 */ /* 0x000fe20008000000 */
[----:B------:R-:W-:Y:S02]  /*52b0*/  UIMAD UR6, UR30, UR4, UR15 ;  /* 0x000000041e0672a4 */ /* 0x000fe4000f8e020f */
[----:B------:R-:W-:Y:S02]  /*52c0*/  UIMAD UR4, UR42, UR7, UR14 ;  /* 0x000000072a0472a4 */ /* 0x000fe4000f8e020e */
[----:B------:R-:W-:Y:S02]  /*52d0*/  UIMAD UR15, UR5, UR30, UR6 ;  /* 0x0000001e050f72a4 */ /* 0x000fe4000f8e0206 */
[----:B------:R-:W-:Y:S11]  /*52e0*/  UIMAD UR14, UR8, UR42, UR4 ;  /* 0x0000002a080e72a4 */ /* 0x000ff6000f8e0204 */
[----:B------:R-:W-:Y:S01]  /*52f0*/  @!UPT UIADD3 URZ, UPT, UPT, URZ, URZ, URZ ;  /* 0x000000fffffff290 */ /* 0x000fe2000fffe0ff */
.L_x_93:
[----:B------:R-:W2:Y:S01]  /*5300*/  @!UP3 LDCU.128 UR8, c[0x0][0xb10] ;  /* 0x00016200ff08b7ac */ /* 0x000ea20008000c00 */
[----:B------:R-:W-:Y:S04]  /*5310*/  ISETP.NE.U32.AND P1, PT, RZ, UR34, PT ;  /* 0x00000022ff007c0c */ /* 0x000fe8000bf25070 */
[----:B------:R-:W-:Y:S01]  /*5320*/  ISETP.NE.AND.EX P1, PT, RZ, UR35, PT, P1 ;  /* 0x00000023ff007c0c */ /* 0x000fe2000bf25310 */
[----:B------:R-:W4:Y:S01]  /*5330*/  @!UP3 LDCU UR5, c[0x0][0xb0c] ;  /* 0x00016180ff05b7ac */ /* 0x000f220008000800 */
[----:B------:R-:W-:Y:S02]  /*5340*/  USHF.L.U32 UR26, UR20, 0x6, URZ ;  /* 0x00000006141a7899 */ /* 0x000fe400080006ff */
[----:B--2---:R-:W-:Y:S07]  /*5350*/  UIMAD.WIDE.U32 UR6, UR15, UR8, URZ ;  /* 0x000000080f0672a5 */ /* 0x004fee000f8e00ff */
[----:B------:R-:W-:Y:S01]  /*5360*/  @!UP3 UMOV UR4, UR7 ;  /* 0x000000070004bc82 */ /* 0x000fe20008000000 */
[----:B----4-:R-:W-:Y:S02]  /*5370*/  @!UP3 UISETP.NE.AND UP0, UPT, UR5, 0x1, UPT ;  /* 0x000000010500b88c */ /* 0x010fe4000bf05270 */
[----:B------:R-:W-:Y:S02]  /*5380*/  @!UP3 USHF.R.U32.HI UR4, URZ, UR9, UR4 ;  /* 0x00000009ff04b299 */ /* 0x000fe40008011604 */
[----:B------:R-:W-:Y:S02]  /*5390*/  UIMAD.WIDE.U32 UR6, UR14, UR11, URZ ;  /* 0x0000000b0e0672a5 */ /* 0x000fe4000f8e00ff */
[----:B------:R-:W-:Y:S02]  /*53a0*/  @!UP3 USEL UR8, UR15, UR4, !UP0 ;  /* 0x000000040f08b287 */ /* 0x000fe4000c000000 */
[----:B------:R-:W-:Y:S03]  /*53b0*/  @!UP3 UISETP.NE.AND UP0, UPT, UR10, 0x1, UPT ;  /* 0x000000010a00b88c */ /* 0x000fe6000bf05270 */
[----:B------:R-:W-:Y:S02]  /*53c0*/  @!UP3 UMOV UR6, UR7 ;  /* 0x000000070006bc82 */ /* 0x000fe40008000000 */
[----:B------:R-:W2:Y:S02]  /*53d0*/  @!UP3 LDCU UR4, c[0x0][0xb20] ;  /* 0x00016400ff04b7ac */ /* 0x000ea40008000800 */
[----:B--2---:R-:W-:Y:S04]  /*53e0*/  @!UP3 USHF.R.U32.HI UR6, URZ, UR4, UR6 ;  /* 0x00000004ff06b299 */ /* 0x004fe80008011606 */
[----:B------:R-:W-:Y:S04]  /*53f0*/  @!UP3 USEL UR6, UR14, UR6, !UP0 ;  /* 0x000000060e06b287 */ /* 0x000fe8000c000000 */
[----:B------:R-:W-:Y:S02]  /*5400*/  @!UP3 UIADD3 UR4, UPT, UPT, -UR8, UR6, URZ ;  /* 0x000000060804b290 */ /* 0x000fe4000fffe1ff */
[----:B------:R-:W-:Y:S02]  /*5410*/  @!UP3 UIADD3 UR6, UPT, UPT, UR8, -UR6, URZ ;  /* 0x800000060806b290 */ /* 0x000fe4000fffe0ff */
[----:B------:R-:W-:Y:S02]  /*5420*/  @!UP3 UIMAD UR15, UR4, UR5, UR15 ;  /* 0x00000005040fb2a4 */ /* 0x000fe4000f8e020f */
[----:B------:R-:W-:Y:S01]  /*5430*/  @!UP3 UIMAD UR14, UR6, UR10, UR14 ;  /* 0x0000000a060eb2a4 */ /* 0x000fe2000f8e020e */
[----:B------:R-:W-:Y:S11]  /*5440*/  BRA.U UP4, `(.L_x_94) ;  /* 0x0000000104107547 */ /* 0x000ff6000b800000 */
[----:B------:R-:W-:Y:S04]  /*5450*/  MOV R0, UR53 ;  /* 0x0000003500007c02 */ /* 0x000fe80008000f00 */
[----:B------:R-:W-:Y:S04]  /*5460*/  SHF.L.U32 R13, R0, 0x1f, RZ ;  /* 0x0000001f000d7819 */ /* 0x000fe800000006ff */
[----:B------:R-:W2:Y:S02]  /*5470*/  SYNCS.PHASECHK.TRANS64.TRYWAIT P2, [UR31+0x138], R13 ;  /* 0x0001380dff0075a7 */ /* 0x000ea4000804111f */
[----:B--2---:R-:W-:Y:S05]  /*5480*/  @!P2 BRA `(.L_x_95) ;  /* 0x0000003c00e0a947 */ /* 0x004fea0003800000 */
.L_x_94:
[----:B------:R-:W-:Y:S05]  /*5490*/  BRA.U !UP6, `(.L_x_96) ;  /* 0x000000010e387547 */ /* 0x000fea000b800000 */
[----:B------:R-:W-:Y:S01]  /*54a0*/  UPLOP3.LUT UP1, UPT, UPT, UPT, UP5, 0x80, 0x8 ;  /* 0x000000000008789c */ /* 0x000fe20003f2f050 */
[----:B--2---:R-:W-:Y:S01]  /*54b0*/  HFMA2 R0, -RZ, RZ, 0, 5.9604644775390625e-08 ;  /* 0x00000001ff007431 */ /* 0x004fe200000001ff */
[----:B------:R-:W2:Y:S01]  /*54c0*/  LDCU.64 UR8, c[0x0][0x358] ;  /* 0x00006b00ff0877ac */ /* 0x000ea20008000a00 */
[----:B------:R-:W-:Y:S03]  /*54d0*/  IMAD.MOV.U32 R56, RZ, RZ, 0x1 ;  /* 0x00000001ff387424 */ /* 0x000fe600078e00ff */
[----:B------:R-:W-:Y:S05]  /*54e0*/  PLOP3.LUT P2, PT, PT, PT, UP1, 0x80, 0x8 ;  /* 0x000000000008781c */ /* 0x000fea0003f4f018 */
[----:B------:R-:W4:Y:S01]  /*54f0*/  @UP1 LDCU.64 UR4, c[0x0][0x888] ;  /* 0x00011100ff0417ac */ /* 0x000f220008000a00 */
[----:B------:R-:W-:Y:S07]  /*5500*/  @UP1 UIMAD UR6, UR45, UR34, URZ ;  /* 0x000000222d0612a4 */ /* 0x000fee000f8e02ff */
[----:B------:R-:W-:Y:S01]  /*5510*/  @!P2 PRMT R56, R0, 0x7610, R56 ;  /* 0x000076100038a816 */ /* 0x000fe20000000038 */
[----:B----4-:R-:W-:Y:S06]  /*5520*/  @UP1 UIMAD.WIDE UR4, UR6, 0x4, UR4 ;  /* 0x00000004060418a5 */ /* 0x010fec000f8e0204 */
[----:B------:R-:W-:Y:S01]  /*5530*/  IMAD.U32 R12, RZ, RZ, UR4 ;  /* 0x00000004ff0c7e24 */ /* 0x000fe2000f8e00ff */
[----:B------:R-:W-:Y:S04]  /*5540*/  MOV R13, UR5 ;  /* 0x00000005000d7c02 */ /* 0x000fe80008000f00 */
[----:B------:R-:W4:Y:S01]  /*5550*/  @!UP1 LDCU UR4, c[0x0][0x880] ;  /* 0x00011000ff0497ac */ /* 0x000f220008000800 */
[----:B--2--5:R2:W5:Y:S02]  /*5560*/  @P2 LDG.E R27, desc[UR8][R12.64] ;  /* 0x000000080c1b2981 */ /* 0x024564000c1e1900 */
[----:B--2-4-:R-:W-:Y:S07]  /*5570*/  @!P2 IMAD.U32 R27, RZ, RZ, UR4 ;  /* 0x00000004ff1bae24 */ /* 0x014fee000f8e00ff */
.L_x_96:
[----:B-----5:R-:W-:Y:S01]  /*5580*/  @!P1 FSETP.EQ.AND P3, PT, R27, RZ, PT ;  /* 0x000000ff1b00920b */ /* 0x020fe20003f62000 */
[----:B------:R-:W-:Y:S01]  /*5590*/  @!UPT UIADD3 URZ, UPT, UPT, URZ, URZ, URZ ;  /* 0x000000fffffff290 */ /* 0x000fe2000fffe0ff */
[----:B------:R-:W-:Y:S11]  /*55a0*/  @!P1 BRA `(.L_x_97) ;  /* 0x0000000000149947 */ /* 0x000ff60003800000 */
[----:B------:R-:W-:Y:S02]  /*55b0*/  LOP3.LUT P1, RZ, R56, 0xff, RZ, 0xc0, !PT ;  /* 0x000000ff38ff7812 */ /* 0x000fe4000782c0ff */
[----:B------:R-:W-:Y:S04]  /*55c0*/  PLOP3.LUT P3, PT, PT, PT, UP1, 0x80, 0x8 ;  /* 0x000000000008781c */ /* 0x000fe80003f6f018 */
[----:B------:R-:W-:Y:S07]  /*55d0*/  PLOP3.LUT P3, PT, P3, PT, PT, 0x8, 0x80 ;  /* 0x000000000080781c */ /* 0x000fee0001f6e170 */
[----:B------:R-:W-:Y:S11]  /*55e0*/  @P1 FSETP.EQ.AND P3, PT, R27, RZ, PT ;  /* 0x000000ff1b00120b */ /* 0x000ff60003f62000 */
[----:B------:R-:W-:Y:S02]  /*55f0*/  @!UPT UIADD3 URZ, UPT, UPT, URZ, URZ, URZ ;  /* 0x000000fffffff290 */ /* 0x000fe4000fffe0ff */
.L_x_97:
[----:B------:R-:W-:Y:S01]  /*5600*/  ULEA UR7, UR32, UR31, 0x3 ;  /* 0x0000001f20077291 */ /* 0x000fe2000f8e18ff */
[----:B--2---:R-:W-:Y:S01]  /*5610*/  SHF.L.U32 R13, R9, 0x1f, RZ ;  /* 0x0000001f090d7819 */ /* 0x004fe200000006ff */
[----:B------:R-:W-:Y:S02]  /*5620*/  USHF.L.U32 UR27, UR44, 0x6, URZ ;  /* 0x000000062c1b7899 */ /* 0x000fe400080006ff */
[----:B------:R-:W-:Y:S02]  /*5630*/  UISETP.NE.AND UP0, UPT, UR48, 0x1, UPT ;  /* 0x000000013000788c */ /* 0x000fe4000bf05270 */
[----:B------:R-:W-:Y:S01]  /*5640*/  UIMAD.WIDE.U32 UR4, UR27, UR49, URZ ;  /* 0x000000311b0472a5 */ /* 0x000fe2000f8e00ff */
[----:B------:R-:W-:Y:S02]  /*5650*/  ELECT P2, URZ, PT ;  /* 0x0000000000ff782f */ /* 0x000fe40003840000 */
[----:B------:R-:W2:Y:S02]  /*5660*/  SYNCS.PHASECHK.TRANS64.TRYWAIT P1, [UR7+0x118], R13 ;  /* 0x0001180dff0075a7 */ /* 0x000ea40008021107 */
[----:B------:R-:W-:Y:S02]  /*5670*/  PLOP3.LUT P2, PT, P3, P2, PT, 0xf2, 0x2f ;  /* 0x00000000002f781c */ /* 0x000fe40001f45e72 */
[----:B------:R-:W-:Y:S02]  /*5680*/  UMOV UR4, UR5 ;  /* 0x0000000500047c82 */ /* 0x000fe40008000000 */
[----:B------:R-:W-:Y:S04]  /*5690*/  USHF.R.U32.HI UR4, URZ, UR50, UR4 ;  /* 0x00000032ff047299 */ /* 0x000fe80008011604 */
[----:B------:R-:W-:Y:S02]  /*56a0*/  USEL UR28, UR27, UR4, !UP0 ;  /* 0x000000041b1c7287 */ /* 0x000fe4000c000000 */
[----:B------:R-:W-:Y:S02]  /*56b0*/  UISETP.NE.AND UP0, UPT, UR51, 0x1, UPT ;  /* 0x000000013300788c */ /* 0x000fe4000bf05270 */
[----:B---3--:R-:W-:Y:S07]  /*56c0*/  UIMAD.WIDE.U32 UR4, UR28, UR36, URZ ;  /* 0x000000241c0472a5 */ /* 0x008fee000f8e00ff */
[----:B------:R-:W-:Y:S02]  /*56d0*/  UMOV UR4, UR5 ;  /* 0x0000000500047c82 */ /* 0x000fe40008000000 */
[----:B------:R-:W-:Y:S04]  /*56e0*/  USHF.R.U32.HI UR4, URZ, UR37, UR4 ;  /* 0x00000025ff047299 */ /* 0x000fe80008011604 */
[----:B------:R-:W-:Y:S02]  /*56f0*/  USEL UR29, UR28, UR4, !UP0 ;  /* 0x000000041c1d7287 */ /* 0x000fe4000c000000 */
[----:B------:R-:W-:Y:S02]  /*5700*/  UIADD3 UR4, UPT, UPT, -UR28, URZ, URZ ;  /* 0x000000ff1c047290 */ /* 0x000fe4000fffe1ff */
[----:B------:R-:W-:Y:S02]  /*5710*/  UIADD3 UR5, UPT, UPT, -UR29, URZ, URZ ;  /* 0x000000ff1d057290 */ /* 0x000fe4000fffe1ff */
[----:B------:R-:W-:Y:S02]  /*5720*/  UIMAD UR27, UR48, UR4, UR27 ;  /* 0x00000004301b72a4 */ /* 0x000fe4000f8e021b */
[----:B------:R-:W-:Y:S01]  /*5730*/  UIMAD UR28, UR51, UR5, UR28 ;  /* 0x00000005331c72a4 */ /* 0x000fe2000f8e021c */
[----:B--2---:R-:W-:Y:S11]  /*5740*/  @!P1 BRA `(.L_x_98) ;  /* 0x0000003c00489947 */ /* 0x004ff60003800000 */
.L_x_192:
[----:B------:R-:W3:Y:S01]  /*5750*/  S2UR UR18, SR_CgaCtaId ;  /* 0x00000000001279c3 */ /* 0x000ee20000008800 */
[----:B------:R-:W-:Y:S01]  /*5760*/  VOTEU.ALL UP0, P2 ;  /* 0x0000000000ff7886 */ /* 0x000fe20001000000 */
[----:B------:R-:W-:Y:S01]  /*5770*/  @!P2 IADD3 R2, P1, PT, R10, 0x580, RZ ;  /* 0x000005800a02a810 */ /* 0x000fe20007f3e0ff */
[----:B------:R-:W-:Y:S01]  /*5780*/  UIADD3 UR25, UPT, UPT, UR7, 0x100, URZ ;  /* 0x0000010007197890 */ /* 0x000fe2000fffe0ff */
[----:B------:R-:W-:Y:S01]  /*5790*/  @P0 SHF.R.U32.HI R4, RZ, 0x10, R5 ;  /* 0x00000010ff040819 */ /* 0x000fe20000011605 */
[----:B------:R-:W-:Y:S01]  /*57a0*/  UMOV UR11, UR27 ;  /* 0x0000001b000b7c82 */ /* 0x000fe20008000000 */
[----:B------:R-:W-:Y:S01]  /*57b0*/  @!UP0 ULEA UR4, UR32, UR31, 0xd ;  /* 0x0000001f20048291 */ /* 0x000fe2000f8e68ff */
[----:B--2---:R-:W-:Y:S01]  /*57c0*/  @!P2 IMAD.X R0, RZ, RZ, R11, P1 ;  /* 0x000000ffff00a224 */ /* 0x004fe200008e060b */
[----:B------:R-:W-:Y:S01]  /*57d0*/  @!UP0 UPRMT UR5, URZ, 0x40, URZ ;  /* 0x00000040ff058896 */ /* 0x000fe200080000ff */
[----:B------:R-:W-:Y:S01]  /*57e0*/  @P0 R2UR UR45, R4 ;  /* 0x00000000042d02ca */ /* 0x000fe200000e0000 */
[----:B------:R-:W-:Y:S02]  /*57f0*/  @!UP0 UIADD3 UR24, UPT, UPT, UR4, 0x200, URZ ;  /* 0x0000020004188890 */ /* 0x000fe4000fffe0ff */
[----:B------:R-:W-:Y:S02]  /*5800*/  @!UP0 UIADD3 UR8, UPT, UPT, UR4, 0x1200, URZ ;  /* 0x0000120004088890 */ /* 0x000fe4000fffe0ff */
[----:B------:R-:W-:Y:S02]  /*5810*/  UIADD3 UR4, UPT, UPT, UR32, 0x1, URZ ;  /* 0x0000000120047890 */ /* 0x000fe4000fffe0ff */
[----:B------:R-:W-:Y:S02]  /*5820*/  @!UP0 UIADD3 UR10, UPT, UPT, UR26, 0x20, URZ ;  /* 0x000000201a0a8890 */ /* 0x000fe4000fffe0ff */
[----:B------:R-:W-:Y:S01]  /*5830*/  @!UP0 UPRMT UR16, UR5, 0x5410, URZ ;  /* 0x0000541005108896 */ /* 0x000fe200080000ff */
[----:B------:R-:W-:Y:S01]  /*5840*/  @!P2 R2UR UR5, R2 ;  /* 0x000000000205a2ca */ /* 0x000fe200000e0000 */
[----:B------:R-:W-:Y:S01]  /*5850*/  UISETP.NE.AND UP0, UPT, UR4, 0x3, UPT ;  /* 0x000000030400788c */ /* 0x000fe2000bf05270 */
[----:B------:R-:W-:Y:S01]  /*5860*/  UMOV UR12, UR28 ;  /* 0x0000001c000c7c82 */ /* 0x000fe20008000000 */
[----:B------:R-:W-:Y:S02]  /*5870*/  UMOV UR13, UR29 ;  /* 0x0000001d000d7c82 */ /* 0x000fe40008000000 */
[----:B------:R-:W-:Y:S01]  /*5880*/  USEL UR6, UR4, URZ, UP0 ;  /* 0x000000ff04067287 */ /* 0x000fe20008000000 */
[----:B------:R-:W-:Y:S01]  /*5890*/  @!P2 R2UR UR4, R0 ;  /* 0x000000000004a2ca */ /* 0x000fe200000e0000 */
[----:B------:R-:W-:Y:S01]  /*58a0*/  USEL UR17, URZ, 0x1, UP0 ;  /* 0x00000001ff117887 */ /* 0x000fe20008000000 */
[----:B------:R-:W-:Y:S01]  /*58b0*/  @!P2 IMAD.MOV.U32 R0, RZ, RZ, 0x2000 ;  /* 0x00002000ff00a424 */ /* 0x000fe200078e00ff */
[----:B------:R-:W-:Y:S01]  /*58c0*/  VOTEU.ALL UP0, P2 ;  /* 0x0000000000ff7886 */ /* 0x000fe20001000000 */
[----:B------:R-:W-:Y:S03]  /*58d0*/  UMOV UR9, UR25 ;  /* 0x0000001900097c82 */ /* 0x000fe60008000000 */
[----:B------:R-:W-:Y:S01]  /*58e0*/  IMAD.U32 R14, RZ, RZ, UR5 ;  /* 0x00000005ff0e7e24 */ /* 0x000fe2000f8e00ff */
[----:B------:R-:W-:Y:S04]  /*58f0*/  LOP3.LUT R9, R9, UR17, RZ, 0x3c, !PT ;  /* 0x0000001109097c12 */ /* 0x000fe8000f8e3cff */
[----:B------:R-:W-:Y:S01]  /*5900*/  SHF.L.U32 R12, R9, 0x1f, RZ ;  /* 0x0000001f090c7819 */ /* 0x000fe200000006ff */
[----:B------:R-:W-:Y:S01]  /*5910*/  IMAD.U32 R15, RZ, RZ, UR4 ;  /* 0x00000004ff0f7e24 */ /* 0x000fe2000f8e00ff */
[----:B------:R-:W-:Y:S04]  /*5920*/  @!P2 R2UR UR4, R14 ;  /* 0x000000000e04a2ca */ /* 0x000fe800000e0000 */
[----:B------:R-:W-:Y:S11]  /*5930*/  @!P2 R2UR UR5, R15 ;  /* 0x000000000f05a2ca */ /* 0x000ff600000e0000 */
[----:B------:R-:W-:Y:S02]  /*5940*/  @!UPT UIADD3 URZ, UPT, UPT, URZ, URZ, URZ ;  /* 0x000000fffffff290 */ /* 0x000fe4000fffe0ff */
[----:B------:R-:W-:Y:S01]  /*5950*/  @!UP0 UTMALDG.4D.IM2COL [UR24], [UR4], UR16 ;  /* 0x00000018040083b4 */ /* 0x000fe20008058010 */
[----:B------:R-:W-:Y:S05]  /*5960*/  VOTEU.ALL UP0, P2 ;  /* 0x0000000000ff7886 */ /* 0x000fea0001000000 */
[----:B------:R3:W-:Y:S01]  /*5970*/  @!UP0 UTMALDG.4D.IM2COL [UR8], [UR4], UR16 ;  /* 0x00000008040083b4 */ /* 0x0007e20008058010 */
[----:B------:R2:W-:Y:S01]  /*5980*/  @!P2 SYNCS.ARRIVE.TRANS64.RED.A0TR RZ, [UR7+0x100], R0 ;  /* 0x00010000ffffa9a7 */ /* 0x0005e20008300407 */
[----:B---3--:R-:W-:Y:S02]  /*5990*/  UPRMT UR4, UR18, 0x654, UR25 ;  /* 0x0000065412047896 */ /* 0x008fe40008000019 */
[----:B------:R-:W-:Y:S07]  /*59a0*/  ULEA UR5, UR6, UR31, 0x3 ;  /* 0x0000001f06057291 */ /* 0x000fee000f8e18ff */
[----:B------:R-:W-:Y:S02]  /*59b0*/  SYNCS.ARRIVE.TRANS64.RED.A1T0 RZ, [UR4], RZ ;  /* 0x000000ffffff79a7 */ /* 0x000fe40008100404 */
[----:B------:R-:W3:Y:S02]  /*59c0*/  SYNCS.PHASECHK.TRANS64.TRYWAIT P1, [UR5+0x118], R12 ;  /* 0x0001180cff0075a7 */ /* 0x000ee40008021105 */
[----:B--23--:R-:W-:Y:S05]  /*59d0*/  @!P1 BRA `(.L_x_99) ;  /* 0x0000003800bc9947 */ /* 0x00cfea0003800000 */
.L_x_194:
[----:B------:R-:W-:Y:S01]  /*59e0*/  UIADD3 UR17, UPT, UPT, UR5, 0x100, URZ ;  /* 0x0000010005117890 */ /* 0x000fe2000fffe0ff */
[----:B------:R-:W3:Y:S01]  /*59f0*/  S2UR UR56, SR_CgaCtaId ;  /* 0x00000000003879c3 */ /* 0x000ee20000008800 */
[----:B------:R-:W-:Y:S01]  /*5a00*/  UPLOP3.LUT UP4, UPT, UPT, UPT, UPT, 0x80, 0x8 ;  /* 0x000000000008789c */ /* 0x000fe20003f8f070 */
[----:B------:R-:W-:Y:S01]  /*5a10*/  @!P2 IADD3 R2, P0, PT, R10, 0x580, RZ ;  /* 0x000005800a02a810 */ /* 0x000fe20007f1e0ff */
[----:B------:R-:W-:Y:S01]  /*5a20*/  UMOV UR19, UR27 ;  /* 0x0000001b00137c82 */ /* 0x000fe20008000000 */
[----:B------:R-:W-:Y:S01]  /*5a30*/  UMOV UR20, UR28 ;  /* 0x0000001c00147c82 */ /* 0x000fe20008000000 */
[----:B------:R-:W-:Y:S01]  /*5a40*/  UMOV UR21, UR29 ;  /* 0x0000001d00157c82 */ /* 0x000fe20008000000 */
[----:B------:R-:W-:Y:S01]  /*5a50*/  UMOV UR11, UR27 ;  /* 0x0000001b000b7c82 */ /* 0x000fe20008000000 */
[----:B------:R-:W-:Y:S01]  /*5a60*/  UMOV UR12, UR28 ;  /* 0x0000001c000c7c82 */ /* 0x000fe20008000000 */
[----:B------:R-:W-:Y:S01]  /*5a70*/  UMOV UR13, UR29 ;  /* 0x0000001d000d7c82 */ /* 0x000fe20008000000 */
[----:B------:R-:W-:Y:S01]  /*5a80*/  UMOV UR9, UR17 ;  /* 0x0000001100097c82 */ /* 0x000fe20008000000 */
[----:B------:R-:W-:Y:S01]  /*5a90*/  VOTEU.ALL UP0, P2 ;  /* 0x0000000000ff7886 */ /* 0x000fe20001000000 */
[----:B------:R-:W-:Y:S01]  /*5aa0*/  @!P2 IMAD.X R0, RZ, RZ, R11, P0 ;  /* 0x000000ffff00a224 */ /* 0x000fe200000e060b */
[----:B------:R-:W-:Y:S02]  /*5ab0*/  R2UR UR55, R58 ;  /* 0x000000003a3772ca */ /* 0x000fe400000e0000 */
[----:B------:R-:W-:Y:S01]  /*5ac0*/  R2UR UR44, R59 ;  /* 0x000000003b2c72ca */ /* 0x000fe200000e0000 */
[----:B------:R-:W-:Y:S01]  /*5ad0*/  @!UP0 ULEA UR4, UR6, UR31, 0xd ;  /* 0x0000001f06048291 */ /* 0x000fe2000f8e68ff */
[----:B------:R-:W-:Y:S01]  /*5ae0*/  LOP3.LUT R8, R8, 0x1, RZ, 0x3c, !PT ;  /* 0x0000000108087812 */ /* 0x000fe200078e3cff */
[----:B------:R-:W-:Y:S02]  /*5af0*/  @!UP0 UPRMT UR7, URZ, 0x40, URZ ;  /* 0x00000040ff078896 */ /* 0x000fe400080000ff */
[----:B------:R-:W-:Y:S02]  /*5b00*/  @!UP0 UIADD3 UR16, UPT, UPT, UR4, 0x200, URZ ;  /* 0x0000020004108890 */ /* 0x000fe4000fffe0ff */
[----:B------:R-:W-:Y:S02]  /*5b10*/  @!UP0 UIADD3 UR8, UPT, UPT, UR4, 0x1200, URZ ;  /* 0x0000120004088890 */ /* 0x000fe4000fffe0ff */
[----:B------:R-:W-:Y:S01]  /*5b20*/  UIADD3 UR4, UPT, UPT, UR6, 0x1, URZ ;  /* 0x0000000106047890 */ /* 0x000fe2000fffe0ff */
[----:B------:R-:W-:Y:S01]  /*5b30*/  @!P2 R2UR UR6, R2 ;  /* 0x000000000206a2ca */ /* 0x000fe200000e0000 */
[----:B------:R-:W-:Y:S02]  /*5b40*/  @!UP0 UIADD3 UR18, UPT, UPT, UR26, 0x10, URZ ;  /* 0x000000101a128890 */ /* 0x000fe4000fffe0ff */
[----:B------:R-:W-:Y:S02]  /*5b50*/  @!UP0 UIADD3 UR10, UPT, UPT, UR26, 0x30, URZ ;  /* 0x000000301a0a8890 */ /* 0x000fe4000fffe0ff */
[----:B------:R-:W-:Y:S02]  /*5b60*/  @!UP0 UPRMT UR24, UR7, 0x5410, URZ ;  /* 0x0000541007188896 */ /* 0x000fe400080000ff */
[----:B------:R-:W-:Y:S02]  /*5b70*/  UISETP.NE.AND UP0, UPT, UR4, 0x3, UPT ;  /* 0x000000030400788c */ /* 0x000fe4000bf05270 */
[----:B------:R-:W-:Y:S02]  /*5b80*/  UIADD3 UR44, UPT, UPT, UR15, UR44, URZ ;  /* 0x0000002c0f2c7290 */ /* 0x000fe4000fffe0ff */
[----:B------:R-:W-:Y:S01]  /*5b90*/  USEL UR32, UR4, URZ, UP0 ;  /* 0x000000ff04207287 */ /* 0x000fe20008000000 */
[----:B------:R-:W-:Y:S01]  /*5ba0*/  @!P2 R2UR UR4, R0 ;  /* 0x000000000004a2ca */ /* 0x000fe200000e0000 */
[----:B------:R-:W-:Y:S01]  /*5bb0*/  IMAD.U32 R4, RZ, RZ, UR6 ;  /* 0x00000006ff047e24 */ /* 0x000fe2000f8e00ff */
[----:B------:R-:W-:Y:S02]  /*5bc0*/  USEL UR25, URZ, 0x1, UP0 ;  /* 0x00000001ff197887 */ /* 0x000fe40008000000 */
[----:B------:R-:W-:Y:S02]  /*5bd0*/  VOTEU.ALL UP0, P2 ;  /* 0x0000000000ff7886 */ /* 0x000fe40001000000 */
[----:B------:R-:W-:Y:S02]  /*5be0*/  @!P2 R2UR UR6, R4 ;  /* 0x000000000406a2ca */ /* 0x000fe400000e0000 */
[----:B------:R-:W-:Y:S05]  /*5bf0*/  LOP3.LUT R9, R9, UR25, RZ, 0x3c, !PT ;  /* 0x0000001909097c12 */ /* 0x000fea000f8e3cff */
[----:B--2---:R-:W-:Y:S01]  /*5c00*/  IMAD.U32 R5, RZ, RZ, UR4 ;  /* 0x00000004ff057e24 */ /* 0x004fe2000f8e00ff */
[----:B---3--:R-:W-:Y:S04]  /*5c10*/  UPRMT UR4, UR56, 0x654, UR17 ;  /* 0x0000065438047896 */ /* 0x008fe80008000011 */
[----:B------:R-:W-:Y:S11]  /*5c20*/  @!P2 R2UR UR7, R5 ;  /* 0x000000000507a2ca */ /* 0x000ff600000e0000 */
[----:B------:R-:W-:Y:S02]  /*5c30*/  @!UPT UIADD3 URZ, UPT, UPT, URZ, URZ, URZ ;  /* 0x000000fffffff290 */ /* 0x000fe4000fffe0ff */
[----:B------:R2:W-:Y:S01]  /*5c40*/  @!UP0 UTMALDG.4D.IM2COL [UR16], [UR6], UR24 ;  /* 0x00000010060083b4 */ /* 0x0005e20008058018 */
[----:B------:R-:W-:Y:S05]  /*5c50*/  VOTEU.ALL UP0, P2 ;  /* 0x0000000000ff7886 */ /* 0x000fea0001000000 */
[----:B------:R4:W-:Y:S01]  /*5c60*/  @!UP0 UTMALDG.4D.IM2COL [UR8], [UR6], UR24 ;  /* 0x00000008060083b4 */ /* 0x0009e20008058018 */
[----:B------:R4:W-:Y:S01]  /*5c70*/  @!P2 SYNCS.ARRIVE.TRANS64.RED.A0TR RZ, [UR5+0x100], R3 ;  /* 0x00010003ffffa9a7 */ /* 0x0009e20008300405 */
[----:B------:R-:W-:Y:S01]  /*5c80*/  SYNCS.ARRIVE.TRANS64.RED.A1T0 RZ, [UR4], RZ ;  /* 0x000000ffffff79a7 */ /* 0x000fe20008100404 */
[----:B--2---:R-:W-:Y:S01]  /*5c90*/  UIADD3 UR20, UPT, UPT, UR14, UR55, URZ ;  /* 0x000000370e147290 */ /* 0x004fe2000fffe0ff */
[----:B------:R-:W-:Y:S11]  /*5ca0*/  BRA.U UP2, `(.L_x_100) ;  /* 0xfffffff102747547 */ /* 0x000ff6000b83ffff */
[----:B------:R-:W-:Y:S01]  /*5cb0*/  UIADD3 UR31, UPT, UPT, UR31, 0x118, URZ ;  /* 0x000001181f1f7890 */ /* 0x000fe2000fffe0ff */
[----:B----4-:R-:W-:-:S03]  /*5cc0*/  SHF.L.U32 R3, R9, 0x1f, RZ ;  /* 0x0000001f09037819 */ /* 0x010fc600000006ff */
[----:B------:R-:W-:-:S09]  /*5cd0*/  ULEA UR4, UR32, UR31, 0x3 ;  /* 0x0000001f20047291 */ /* 0x000fd2000f8e18ff */
[----:B------:R-:W2:Y:S02]  /*5ce0*/  SYNCS.PHASECHK.TRANS64.TRYWAIT P0, [UR4], R3 ;  /* 0x00000003ff0075a7 */ /* 0x000ea40008001104 */
[----:B--2---:R-:W-:Y:S05]  /*5cf0*/  @!P0 BRA `(.L_x_101) ;  /* 0x00000038000c8947 */ /* 0x004fea0003800000 */
.L_x_196:
[----:B------:R-:W-:-:S04]  /*5d00*/  UIADD3 UR4, UPT, UPT, UR32, 0x1, URZ ;  /* 0x0000000120047890 */ /* 0x000fc8000fffe0ff */
[----:B------:R-:W-:-:S04]  /*5d10*/  UISETP.NE.AND UP0, UPT, UR4, 0x3, UPT ;  /* 0x000000030400788c */ /* 0x000fc8000bf05270 */
[----:B------:R-:W-:Y:S02]  /*5d20*/  USEL UR6, URZ, 0x1, UP0 ;  /* 0x00000001ff067887 */ /* 0x000fe40008000000 */
[----:B------:R-:W-:-:S04]  /*5d30*/  USEL UR4, UR4, URZ, UP0 ;  /* 0x000000ff04047287 */ /* 0x000fc80008000000 */
[----:B------:R-:W-:Y:S01]  /*5d40*/  ULEA UR5, UR4, UR31, 0x3 ;  /* 0x0000001f04057291 */ /* 0x000fe2000f8e18ff */
[----:B------:R-:W-:-:S04]  /*5d50*/  LOP3.LUT R9, R9, UR6, RZ, 0x3c, !PT ;  /* 0x0000000609097c12 */ /* 0x000fc8000f8e3cff */
[----:B--2---:R-:W-:-:S04]  /*5d60*/  SHF.L.U32 R3, R9, 0x1f, RZ ;  /* 0x0000001f09037819 */ /* 0x004fc800000006ff */
[----:B------:R-:W2:Y:S02]  /*5d70*/  SYNCS.PHASECHK.TRANS64.TRYWAIT P0, [UR5], R3 ;  /* 0x00000003ff0075a7 */ /* 0x000ea40008001105 */
[----:B--2---:R-:W-:Y:S05]  /*5d80*/  @!P0 BRA `(.L_x_102) ;  /* 0x0000003800008947 */ /* 0x004fea0003800000 */
.L_x_198:
[----:B------:R-:W-:-:S04]  /*5d90*/  UIADD3 UR4, UPT, UPT, UR4, 0x1, URZ ;  /* 0x0000000104047890 */ /* 0x000fc8000fffe0ff */
[----:B------:R-:W-:-:S04]  /*5da0*/  UISETP.NE.AND UP0, UPT, UR4, 0x3, UPT ;  /* 0x000000030400788c */ /* 0x000fc8000bf05270 */
[----:B------:R-:W-:Y:S02]  /*5db0*/  USEL UR5, URZ, 0x1, UP0 ;  /* 0x00000001ff057887 */ /* 0x000fe40008000000 */
[----:B------:R-:W-:-:S04]  /*5dc0*/  USEL UR4, UR4, URZ, UP0 ;  /* 0x000000ff04047287 */ /* 0x000fc80008000000 */
[----:B------:R-:W-:Y:S01]  /*5dd0*/  ULEA UR4, UR4, UR31, 0x3 ;  /* 0x0000001f04047291 */ /* 0x000fe2000f8e18ff */
[----:B--2---:R-:W-:-:S04]  /*5de0*/  LOP3.LUT R3, R9, UR5, RZ, 0x3c, !PT ;  /* 0x0000000509037c12 */ /* 0x004fc8000f8e3cff */
[----:B------:R-:W-:Y:S01]  /*5df0*/  SHF.L.U32 R3, R3, 0x1f, RZ ;  /* 0x0000001f03037819 */ /* 0x000fe200000006ff */
[----:B------:R-:W-:-:S07]  /*5e00*/  IMAD.U32 R0, RZ, RZ, UR4 ;  /* 0x00000004ff007e24 */ /* 0x000fce000f8e00ff */
.L_x_103:
[----:B--2---:R2:W3:Y:S02]  /*5e10*/  SYNCS.PHASECHK.TRANS64.TRYWAIT P0, [R0+URZ], R3 ;  /* 0x00000003000075a7 */ /* 0x0044e400080011ff */
[----:B---3--:R-:W-:Y:S05]  /*5e20*/  @!P0 NANOSLEEP.SYNCS 0x989680 ;  /* 0x009896800000895d */ /* 0x008fea0003900000 */
[----:B------:R-:W3:Y:S02]  /*5e30*/  @!P0 SYNCS.PHASECHK.TRANS64 P0, [R0+URZ], R3 ;  /* 0x00000003000085a7 */ /* 0x000ee400080010ff */
[----:B-1-3--:R-:W-:Y:S05]  /*5e40*/  @P0 EXIT ;  /* 0x000000000000094d */ /* 0x00afea0003800000 */
[----:B------:R-:W-:Y:S05]  /*5e50*/  BRA `(.L_x_103) ;  /* 0xfffffffc00ec7947 */ /* 0x000fea000383ffff */
.L_x_91:
[----:B------:R-:W-:-:S06]  /*5e60*/  UISETP.GE.AND UP0, UPT, UR18, 0x4, UPT ;  /* 0x000000041200788c */ /* 0x000fcc000bf06270 */
[----:B------:R-:W-:-:S13]  /*5e70*/  PLOP3.LUT P0, PT, PT, PT, UP0, 0x80, 0x8 ;  /* 0x000000000008781c */ /* 0x000fda0003f0f008 */
[----:B-1----:R-:W-:Y:S05]  /*5e80*/  @!P0 EXIT ;  /* 0x000000000000894d */ /* 0x002fea0003800000 */
[----:B------:R-:W1:Y:S08]  /*5e90*/  S2UR UR4, SR_CgaCtaId ;  /* 0x00000000000479c3 */ /* 0x000e700000008800 */
[----:B------:R-:W-:Y:S01]  /*5ea0*/  BAR.SYNC.DEFER_BLOCKING 0x6, 0xa0 ;  /* 0x0182800000007b1d */ /* 0x000fe20000010000 */
[C---:B------:R-:W-:Y:S01]  /*5eb0*/  IMAD.SHL.U32 R0, R61.reuse, 0x10, RZ ;  /* 0x000000103d007824 */ /* 0x040fe200078e00ff */
[----:B------:R-:W-:Y:S01]  /*5ec0*/  LOP3.LUT R67, R61, 0x60, RZ, 0xc0, !PT ;  /* 0x000000603d437812 */ /* 0x000fe200078ec0ff */
[----:B------:R-:W-:Y:S01]  /*5ed0*/  IMAD.SHL.U32 R3, R57, 0x200, RZ ;  /* 0x0000020039037824 */ /* 0x000fe200078e00ff */
[C---:B------:R-:W-:Y:S01]  /*5ee0*/  LOP3.LUT R62, R61.reuse, 0x2, RZ, 0xc0, !PT ;  /* 0x000000023d3e7812 */ /* 0x040fe200078ec0ff */
[C---:B------:R-:W-:Y:S01]  /*5ef0*/  IMAD.SHL.U32 R5, R61.reuse, 0x2, RZ ;  /* 0x000000023d057824 */ /* 0x040fe200078e00ff */
[----:B------:R-:W-:Y:S01]  /*5f00*/  UMOV UR46, 0x400 ;  /* 0x00000400002e7882 */ /* 0x000fe20000000000 */
[C---:B------:R-:W-:Y:S01]  /*5f10*/  LOP3.LUT R66, R0.reuse, 0x590, RZ, 0xc0, !PT ;  /* 0x0000059000427812 */ /* 0x040fe200078ec0ff */
[----:B------:R-:W2:Y:S01]  /*5f20*/  LDC.64 R54, c[0x0][0x8b0] ;  /* 0x00022c00ff367b82 */ /* 0x000ea20000000a00 */
[----:B------:R-:W-:Y:S01]  /*5f30*/  LOP3.LUT R0, R0, 0x60, RZ, 0xc0, !PT ;  /* 0x0000006000007812 */ /* 0x000fe200078ec0ff */
[----:B------:R-:W-:Y:S01]  /*5f40*/  IMAD.U32 R23, R61, 0x10000, RZ ;  /* 0x000100003d177824 */ /* 0x000fe200078e00ff */
[----:B------:R-:W-:Y:S01]  /*5f50*/  LOP3.LUT R66, R66, 0x200, R3, 0xf8, !PT ;  /* 0x0000020042427812 */ /* 0x000fe200078ef803 */
[----:B------:R-:W-:Y:S01]  /*5f60*/  IMAD.MOV.U32 R22, RZ, RZ, RZ ;  /* 0x000000ffff167224 */ /* 0x000fe200078e00ff */
[----:B------:R-:W-:Y:S01]  /*5f70*/  LOP3.LUT R5, R0, 0xc, R5, 0xf8, !PT ;  /* 0x0000000c00057812 */ /* 0x000fe200078ef805 */
[----:B------:R-:W-:Y:S01]  /*5f80*/  IMAD.SHL.U32 R0, R57, 0x200000, RZ ;  /* 0x0020000039007824 */ /* 0x000fe200078e00ff */
[----:B------:R-:W-:Y:S01]  /*5f90*/  LOP3.LUT R61, R61, 0x4, RZ, 0xc0, !PT ;  /* 0x000000043d3d7812 */ /* 0x000fe200078ec0ff */
[----:B------:R-:W3:Y:S01]  /*5fa0*/  LDC.64 R52, c[0x0][0x8a8] ;  /* 0x00022a00ff347b82 */ /* 0x000ee20000000a00 */
[----:B------:R-:W-:Y:S01]  /*5fb0*/  LOP3.LUT R66, R66, R5, RZ, 0xfc, !PT ;  /* 0x0000000542427212 */ /* 0x000fe200078efcff */
[----:B------:R-:W-:Y:S01]  /*5fc0*/  IMAD.MOV.U32 R64, RZ, RZ, RZ ;  /* 0x000000ffff407224 */ /* 0x000fe200078e00ff */
[----:B------:R-:W-:Y:S01]  /*5fd0*/  LOP3.LUT R0, R0, 0x200000, RZ, 0xc0, !PT ;  /* 0x0020000000007812 */ /* 0x000fe200078ec0ff */
[----:B------:R-:W-:Y:S01]  /*5fe0*/  IMAD.MOV.U32 R63, RZ, RZ, RZ ;  /* 0x000000ffff3f7224 */ /* 0x000fe200078e00ff */
[----:B------:R-:W-:Y:S01]  /*5ff0*/  IADD3 R65, PT, PT, -R61, 0x2, RZ ;  /* 0x000000023d417810 */ /* 0x000fe20007ffe1ff */
[----:B------:R-:W-:Y:S01]  /*6000*/  IMAD.MOV R62, RZ, RZ, -R62 ;  /* 0x000000ffff3e7224 */ /* 0x000fe200078e0a3e */
[----:B-1----:R-:W-:Y:S01]  /*6010*/  ULEA UR46, UR4, UR46, 0x18 ;  /* 0x0000002e042e7291 */ /* 0x002fe2000f8ec0ff */
[----:B------:R-:W-:Y:S01]  /*6020*/  LOP3.LUT R23, R0, 0x400000, R23, 0xf8, !PT ;  /* 0x0040000000177812 */ /* 0x000fe200078ef817 */
[----:B------:R-:W1:Y:S01]  /*6030*/  LDCU.64 UR4, c[0x0][0xa90] ;  /* 0x00015200ff0477ac */ /* 0x000e620008000a00 */
[----:B------:R-:W-:-:S02]  /*6040*/  IMAD.MOV R61, RZ, RZ, -R61 ;  /* 0x000000ffff3d7224 */ /* 0x000fc400078e0a3d */
[----:B------:R-:W-:Y:S01]  /*6050*/  IMAD.SHL.U32 R65, R65, 0x10, RZ ;  /* 0x0000001041417824 */ /* 0x000fe200078e00ff */
[----:B------:R-:W4:Y:S03]  /*6060*/  LDCU UR59, c[0x0][0x370] ;  /* 0x00006e00ff3b77ac */ /* 0x000f260008000800 */
[----:B------:R-:W4:Y:S01]  /*6070*/  LDS R2, [UR46+0x190] ;  /* 0x0001902eff027984 */ /* 0x000f220008000800 */
[----:B------:R-:W2:Y:S01]  /*6080*/  LDCU UR42, c[0x0][0xb0c] ;  /* 0x00016180ff2a77ac */ /* 0x000ea20008000800 */
[----:B------:R-:W2:Y:S01]  /*6090*/  LDCU UR38, c[0x0][0xb30] ;  /* 0x00016600ff2677ac */ /* 0x000ea20008000800 */
[----:B------:R-:W2:Y:S01]  /*60a0*/  LDCU.64 UR56, c[0x0][0x888] ;  /* 0x00011100ff3877ac */ /* 0x000ea20008000a00 */
[----:B-1----:R-:W-:Y:S01]  /*60b0*/  IMAD.U32 R69, RZ, RZ, UR4 ;  /* 0x00000004ff457e24 */ /* 0x002fe2000f8e00ff */
[----:B------:R-:W-:Y:S01]  /*60c0*/  MOV R68, UR5 ;  /* 0x0000000500447c02 */ /* 0x000fe20008000f00 */
[----:B------:R-:W-:Y:S01]  /*60d0*/  UIADD3 UR4, UPT, UPT, UR46, 0x200, URZ ;  /* 0x000002002e047890 */ /* 0x000fe2000fffe0ff */
[----:B------:R-:W1:Y:S05]  /*60e0*/  LDCU.64 UR40, c[0x0][0xb28] ;  /* 0x00016500ff2877ac */ /* 0x000e6a0008000a00 */
[----:B------:R-:W-:Y:S01]  /*60f0*/  MOV R0, UR4 ;  /* 0x0000000400007c02 */ /* 0x000fe20008000f00 */
[----:B------:R-:W1:Y:S01]  /*6100*/  LDCU.64 UR62, c[0x0][0x890] ;  /* 0x00011200ff3e77ac */ /* 0x000e620008000a00 */
[----:B------:R-:W-:Y:S01]  /*6110*/  LEA R66, R66, UR4, 0x2 ;  /* 0x0000000442427c11 */ /* 0x000fe2000f8e10ff */
[----:B------:R-:W1:Y:S01]  /*6120*/  LDCU.128 UR52, c[0x0][0xb10] ;  /* 0x00016200ff3477ac */ /* 0x000e620008000c00 */
[----:B------:R-:W1:Y:S01]  /*6130*/  LDCU UR58, c[0x0][0x374] ;  /* 0x00006e80ff3a77ac */ /* 0x000e620008000800 */
[----:B------:R-:W-:Y:S01]  /*6140*/  UMOV UR51, 0x1 ;  /* 0x0000000100337882 */ /* 0x000fe20000000000 */
[----:B------:R-:W-:Y:S01]  /*6150*/  UMOV UR48, URZ ;  /* 0x000000ff00307c82 */ /* 0x000fe20008000000 */
[----:B------:R-:W-:Y:S01]  /*6160*/  UMOV UR50, URZ ;  /* 0x000000ff00327c82 */ /* 0x000fe20008000000 */
[----:B------:R-:W-:Y:S01]  /*6170*/  UMOV UR49, URZ ;  /* 0x000000ff00317c82 */ /* 0x000fe20008000000 */
[C---:B----4-:R-:W-:Y:S01]  /*6180*/  VIADD R3, R2.reuse, 0x20 ;  /* 0x0000002002037836 */ /* 0x050fe20000000000 */
[----:B------:R-:W-:-:S04]  /*6190*/  LOP3.LUT R2, R2, 0xffff, RZ, 0xc0, !PT ;  /* 0x0000ffff02027812 */ /* 0x000fc800078ec0ff */
[----:B------:R-:W-:-:S05]  /*61a0*/  LOP3.LUT R3, R3, 0xffff, RZ, 0xc0, !PT ;  /* 0x0000ffff03037812 */ /* 0x000fca00078ec0ff */
[----:B-123--:R4:W-:Y:S02]  /*61b0*/  STL.64 [R1], R2 ;  /* 0x0000000201007387 */ /* 0x00e9e40000100a00 */
.L_x_134:
[----:B----4-:R-:W-:Y:S04]  /*61c0*/  SHF.L.U32 R3, R63, 0x1f, RZ ;  /* 0x0000001f3f037819 */ /* 0x010fe800000006ff */
[----:B-1----:R-:W1:Y:S02]  /*61d0*/  SYNCS.PHASECHK.TRANS64.TRYWAIT P0, [UR46+0x140], R3 ;  /* 0x00014003ff0075a7 */ /* 0x002e64000800112e */
[----:B-12---:R-:W-:Y:S05]  /*61e0*/  @!P0 BRA `(.L_x_104) ;  /* 0x0000003400008947 */ /* 0x006fea0003800000 */
.L_x_200:
[----:B------:R-:W-:Y:S01]  /*61f0*/  LEA R2, R22, UR43, 0x2 ;  /* 0x0000002b16027c11 */ /* 0x000fe2000f8e10ff */
        /* <DEDUP_REMOVED lines=9> */
[----:B------:R-:W-:Y:S09]  /*6290*/  UPRMT UR4, URZ, 0x654, UR4 ;  /* 0x00000654ff047896 */ /* 0x000ff20008000004 */
[----:B---3--:R-:W-:Y:S01]  /*62a0*/  SYNCS.ARRIVE.TRANS64.RED.A1T0 RZ, [UR4], RZ ;  /* 0x000000ffffff79a7 */ /* 0x008fe20008100404 */
[----:B------:R-:W5:Y:S01]  /*62b0*/  LDL R2, [R2] ;  /* 0x0000000002027983 */ /* 0x000f620000100800 */
[----:B--2---:R-:W-:Y:S11]  /*62c0*/  LOP3.LUT P0, RZ, R6, 0x1, RZ, 0xc0, !PT ;  /* 0x0000000106ff7812 */ /* 0x004ff6000780c0ff */
[----:B------:R-:W-:Y:S02]  /*62d0*/  @!UPT UIADD3 URZ, UPT, UPT, URZ, URZ, URZ ;  /* 0x000000fffffff290 */ /* 0x000fe4000fffe0ff */
[----:B------:R-:W-:Y:S01]  /*62e0*/  VOTEU.ANY UP1, P0 ;  /* 0x0000000000ff7886 */ /* 0x000fe20000020100 */
[----:B------:R-:W-:Y:S01]  /*62f0*/  PLOP3.LUT P0, PT, PT, PT, UP1, 0x80, 0x8 ;  /* 0x000000000008781c */ /* 0x000fe20003f0f018 */
[----:B------:R-:W-:Y:S11]  /*6300*/  UP2UR UR60, UPR, URZ, 0x2 ;  /* 0x00000002ff3c7883 */ /* 0x000ff60008000000 */
[----:B------:R-:W-:Y:S01]  /*6310*/  @!UPT UIADD3 URZ, UPT, UPT, URZ, URZ, URZ ;  /* 0x000000fffffff290 */ /* 0x000fe2000fffe0ff */
[----:B-1----:R-:W-:Y:S02]  /*6320*/  @P0 MOV R3, R4 ;  /* 0x0000000400030202 */ /* 0x002fe40000000f00 */
[----:B------:R-:W-:Y:S02]  /*6330*/  @P0 LOP3.LUT R0, R5, 0xffff, RZ, 0xc0, !PT ;  /* 0x0000ffff05000812 */ /* 0x000fe400078ec0ff */
[----:B------:R-:W-:Y:S02]  /*6340*/  @P0 R2UR UR5, R3 ;  /* 0x00000000030502ca */ /* 0x000fe400000e0000 */
[----:B------:R-:W-:Y:S11]  /*6350*/  @P0 R2UR UR4, R0 ;  /* 0x00000000000402ca */ /* 0x000ff600000e0000 */
[----:B------:R-:W-:Y:S02]  /*6360*/  @UP1 UMOV UR37, UR5 ;  /* 0x0000000500251c82 */ /* 0x000fe40008000000 */
[----:B------:R-:W-:Y:S01]  /*6370*/  @UP1 UMOV UR36, UR4 ;  /* 0x0000000400241c82 */ /* 0x000fe20008000000 */
[----:B------:R-:W-:Y:S05]  /*6380*/  BRA.U !UP0, `(.L_x_105) ;  /* 0x0000000108cc7547 */ /* 0x000fea000b800000 */
[----:B------:R-:W1:Y:S01]  /*6390*/  LDCU UR9, c[0x0][0xb20] ;  /* 0x00016400ff0977ac */ /* 0x000e620008000800 */
[----:B------:R-:W-:Y:S02]  /*63a0*/  UIMAD.WIDE.U32 UR4, UR58, UR55, URZ ;  /* 0x000000373a0472a5 */ /* 0x000fe4000f8e00ff */
[----:B------:R-:W-:Y:S02]  /*63b0*/  UIMAD.WIDE.U32 UR6, UR59, UR52, URZ ;  /* 0x000000343b0672a5 */ /* 0x000fe4000f8e00ff */
[----:B------:R-:W-:Y:S02]  /*63c0*/  UIMAD.WIDE.U32 UR10, UR36, UR55, URZ ;  /* 0x00000037240a72a5 */ /* 0x000fe4000f8e00ff */
[----:B------:R-:W-:Y:S02]  /*63d0*/  UISETP.NE.AND UP0, UPT, UR54, 0x1, UPT ;  /* 0x000000013600788c */ /* 0x000fe4000bf05270 */
[----:B------:R-:W-:Y:S02]  /*63e0*/  UISETP.NE.AND UP1, UPT, UR42, 0x1, UPT ;  /* 0x000000012a00788c */ /* 0x000fe4000bf25270 */
[----:B------:R-:W-:Y:S02]  /*63f0*/  UISETP.NE.AND UP2, UPT, UR39, 0x1, UPT ;  /* 0x000000012700788c */ /* 0x000fe4000bf45270 */
[----:B------:R-:W-:Y:S01]  /*6400*/  UIMAD.WIDE.U32 UR12, UR37, UR52, URZ ;  /* 0x00000034250c72a5 */ /* 0x000fe2000f8e00ff */
[----:B------:R-:W-:Y:S01]  /*6410*/  UMOV UR4, UR5 ;  /* 0x0000000500047c82 */ /* 0x000fe20008000000 */
[----:B------:R-:W-:Y:S01]  /*6420*/  UMOV UR6, UR11 ;  /* 0x0000000b00067c82 */ /* 0x000fe20008000000 */
[----:B-1----:R-:W-:Y:S03]  /*6430*/  USHF.R.U32.HI UR8, URZ, UR9, UR4 ;  /* 0x00000009ff087299 */ /* 0x002fe60008011604 */
[----:B------:R-:W-:Y:S02]  /*6440*/  UMOV UR4, UR7 ;  /* 0x0000000700047c82 */ /* 0x000fe40008000000 */
[----:B------:R-:W-:Y:S02]  /*6450*/  USHF.R.U32.HI UR5, URZ, UR53, UR4 ;  /* 0x00000035ff057299 */ /* 0x000fe40008011604 */
[----:B------:R-:W-:Y:S02]  /*6460*/  USEL UR4, UR58, UR8, !UP0 ;  /* 0x000000083a047287 */ /* 0x000fe4000c000000 */
[----:B------:R-:W-:Y:S02]  /*6470*/  USHF.R.U32.HI UR8, URZ, UR9, UR6 ;  /* 0x00000009ff087299 */ /* 0x000fe40008011606 */
[----:B------:R-:W-:Y:S02]  /*6480*/  UIMAD.WIDE.U32 UR6, UR4, UR40, URZ ;  /* 0x00000028040672a5 */ /* 0x000fe4000f8e00ff */
[----:B------:R-:W-:Y:S02]  /*6490*/  USEL UR9, UR59, UR5, !UP1 ;  /* 0x000000053b097287 */ /* 0x000fe4000c800000 */
[----:B------:R-:W-:Y:S02]  /*64a0*/  USEL UR8, UR36, UR8, !UP0 ;  /* 0x0000000824087287 */ /* 0x000fe4000c000000 */
[----:B------:R-:W-:Y:S01]  /*64b0*/  UIMAD.WIDE.U32 UR10, UR9, UR40, URZ ;  /* 0x00000028090a72a5 */ /* 0x000fe2000f8e00ff */
[----:B------:R-:W-:Y:S01]  /*64c0*/  UMOV UR6, UR7 ;  /* 0x0000000700067c82 */ /* 0x000fe20008000000 */
[----:B------:R-:W-:Y:S01]  /*64d0*/  UMOV UR5, UR13 ;  /* 0x0000000d00057c82 */ /* 0x000fe20008000000 */
[----:B------:R-:W-:Y:S02]  /*64e0*/  @UP2 USHF.R.U32.HI UR4, URZ, UR41, UR6 ;  /* 0x00000029ff042299 */ /* 0x000fe40008011606 */
[----:B------:R-:W-:Y:S02]  /*64f0*/  USHF.R.U32.HI UR5, URZ, UR53, UR5 ;  /* 0x00000035ff057299 */ /* 0x000fe40008011605 */
[----:B------:R-:W-:Y:S02]  /*6500*/  UIMAD UR4, UR39, UR4, URZ ;  /* 0x00000004270472a4 */ /* 0x000fe4000f8e02ff */
[----:B------:R-:W-:Y:S02]  /*6510*/  USEL UR5, UR37, UR5, !UP1 ;  /* 0x0000000525057287 */ /* 0x000fe4000c800000 */
[----:B------:R-:W-:Y:S01]  /*6520*/  UISETP.GE.AND UP0, UPT, UR8, UR4, UPT ;  /* 0x000000040800728c */ /* 0x000fe2000bf06270 */
[----:B------:R-:W-:Y:S01]  /*6530*/  UMOV UR6, UR11 ;  /* 0x0000000b00067c82 */ /* 0x000fe20008000000 */
[----:B------:R-:W-:Y:S02]  /*6540*/  UIMAD.WIDE.U32 UR10, UR8, UR40, URZ ;  /* 0x00000028080a72a5 */ /* 0x000fe4000f8e00ff */
[----:B------:R-:W-:Y:S04]  /*6550*/  @UP2 USHF.R.U32.HI UR9, URZ, UR41, UR6 ;  /* 0x00000029ff092299 */ /* 0x000fe80008011606 */
[----:B------:R-:W-:Y:S01]  /*6560*/  UIMAD UR6, UR39, UR9, URZ ;  /* 0x00000009270672a4 */ /* 0x000fe2000f8e02ff */
[----:B------:R-:W-:Y:S03]  /*6570*/  UMOV UR4, UR11 ;  /* 0x0000000b00047c82 */ /* 0x000fe60008000000 */
[----:B------:R-:W-:Y:S02]  /*6580*/  UISETP.GE.OR UP0, UPT, UR5, UR6, UP0 ;  /* 0x000000060500728c */ /* 0x000fe40008706670 */
[----:B------:R-:W-:Y:S02]  /*6590*/  USHF.R.U32.HI UR4, URZ, UR41, UR4 ;  /* 0x00000029ff047299 */ /* 0x000fe40008011604 */
[----:B------:R-:W-:Y:S02]  /*65a0*/  UIMAD.WIDE.U32 UR6, UR5, UR40, URZ ;  /* 0x00000028050672a5 */ /* 0x000fe4000f8e00ff */
[----:B------:R-:W-:Y:S02]  /*65b0*/  USEL UR11, UR8, UR4, !UP2 ;  /* 0x00000004080b7287 */ /* 0x000fe4000d000000 */
[----:B------:R-:W-:Y:S02]  /*65c0*/  UIADD3 UR6, UPT, UPT, -UR5, URZ, URZ ;  /* 0x000000ff05067290 */ /* 0x000fe4000fffe1ff */
[----:B------:R-:W-:Y:S02]  /*65d0*/  UIADD3 UR10, UPT, UPT, -UR11, URZ, URZ ;  /* 0x000000ff0b0a7290 */ /* 0x000fe4000fffe1ff */
[----:B------:R-:W-:Y:S02]  /*65e0*/  UIMAD UR6, UR42, UR6, UR37 ;  /* 0x000000062a0672a4 */ /* 0x000fe4000f8e0225 */
[----:B------:R-:W-:Y:S01]  /*65f0*/  UIMAD UR10, UR39, UR10, UR8 ;  /* 0x0000000a270a72a4 */ /* 0x000fe2000f8e0208 */
[----:B------:R-:W-:Y:S01]  /*6600*/  @!UP0 UMOV UR4, UR7 ;  /* 0x0000000700048c82 */ /* 0x000fe20008000000 */
[----:B------:R-:W-:Y:S02]  /*6610*/  UIADD3 UR7, UPT, UPT, -UR8, URZ, URZ ;  /* 0x000000ff08077290 */ /* 0x000fe4000fffe1ff */
[----:B------:R-:W-:Y:S04]  /*6620*/  @!UP0 USHF.R.U32.HI UR4, URZ, UR41, UR4 ;  /* 0x00000029ff048299 */ /* 0x000fe80008011604 */
[----:B------:R-:W-:Y:S04]  /*6630*/  @!UP0 USEL UR4, UR5, UR4, !UP2 ;  /* 0x0000000405048287 */ /* 0x000fe8000d000000 */
[----:B------:R-:W-:Y:S02]  /*6640*/  @!UP0 UIMAD UR9, UR9, UR10, UR4 ;  /* 0x0000000a090982a4 */ /* 0x000fe4000f8e0204 */
[----:B------:R-:W-:Y:S02]  /*6650*/  @!UP0 UIADD3 UR10, UPT, UPT, UR11, -UR4, URZ ;  /* 0x800000040b0a8290 */ /* 0x000fe4000fffe0ff */
[----:B------:R-:W-:Y:S02]  /*6660*/  UIMAD UR4, UR54, UR7, UR36 ;  /* 0x00000007360472a4 */ /* 0x000fe4000f8e0224 */
[----:B------:R-:W-:Y:S03]  /*6670*/  @!UP0 UIMAD UR8, UR10, UR39, UR5 ;  /* 0x000000270a0882a4 */ /* 0x000fe6000f8e0205 */
[----:B------:R-:W-:Y:S02]  /*6680*/  @!UP0 UMOV UR5, UR9 ;  /* 0x0000000900058c82 */ /* 0x000fe40008000000 */
[----:B------:R-:W-:Y:S02]  /*6690*/  UIMAD UR37, UR5, UR42, UR6 ;  /* 0x0000002a052572a4 */ /* 0x000fe4000f8e0206 */
[----:B------:R-:W-:Y:S11]  /*66a0*/  UIMAD UR36, UR8, UR54, UR4 ;  /* 0x00000036082472a4 */ /* 0x000ff6000f8e0204 */
[----:B------:R-:W-:Y:S01]  /*66b0*/  @!UPT UIADD3 URZ, UPT, UPT, URZ, URZ, URZ ;  /* 0x000000fffffff290 */ /* 0x000fe2000fffe0ff */
.L_x_105:
[----:B------:R-:W-:Y:S01]  /*66c0*/  UISETP.NE.AND UP0, UPT, UR38, 0x1, UPT ;  /* 0x000000012600788c */ /* 0x000fe2000bf05270 */
[----:B------:R-:W-:Y:S01]  /*66d0*/  @P0 SHF.R.U32.HI R4, RZ, 0x10, R5 ;  /* 0x00000010ff040819 */ /* 0x000fe20000011605 */
[----:B------:R-:W-:Y:S02]  /*66e0*/  UIADD3 UR11, UPT, UPT, UR46, 0x200, URZ ;  /* 0x000002002e0b7890 */ /* 0x000fe4000fffe0ff */
[----:B------:R-:W-:Y:S01]  /*66f0*/  USHF.L.U32 UR47, UR20, 0x6, URZ ;  /* 0x00000006142f7899 */ /* 0x000fe200080006ff */
[----:B------:R-:W-:Y:S06]  /*6700*/  @P0 R2UR UR61, R4 ;  /* 0x00000000043d02ca */ /* 0x000fec00000e0000 */
[----:B------:R-:W1:Y:S01]  /*6710*/  @!UP0 LDCU.128 UR12, c[0x0][0xb10] ;  /* 0x00016200ff0c87ac */ /* 0x000e620008000c00 */
[----:B------:R-:W2:Y:S01]  /*6720*/  @!UP0 LDCU UR5, c[0x0][0xb0c] ;  /* 0x00016180ff0587ac */ /* 0x000ea20008000800 */
[----:B------:R-:W3:Y:S01]  /*6730*/  @!UP0 LDCU UR10, c[0x0][0xb20] ;  /* 0x00016400ff0a87ac */ /* 0x000ee20008000800 */
[----:B-1----:R-:W-:Y:S02]  /*6740*/  UIMAD.WIDE.U32 UR8, UR37, UR12, URZ ;  /* 0x0000000c250872a5 */ /* 0x002fe4000f8e00ff */
[----:B------:R-:W-:Y:S02]  /*6750*/  UIMAD.WIDE.U32 UR6, UR36, UR15, URZ ;  /* 0x0000000f240672a5 */ /* 0x000fe4000f8e00ff */
[----:B------:R-:W-:Y:S03]  /*6760*/  @!UP0 UISETP.NE.AND UP1, UPT, UR14, 0x1, UPT ;  /* 0x000000010e00888c */ /* 0x000fe6000bf25270 */
[----:B------:R-:W-:Y:S01]  /*6770*/  @!UP0 UMOV UR4, UR9 ;  /* 0x0000000900048c82 */ /* 0x000fe20008000000 */
[----:B--2---:R-:W-:Y:S02]  /*6780*/  @!UP0 UISETP.NE.AND UP2, UPT, UR5, 0x1, UPT ;  /* 0x000000010500888c */ /* 0x004fe4000bf45270 */
[----:B------:R-:W-:Y:S01]  /*6790*/  @!UP0 USHF.R.U32.HI UR4, URZ, UR13, UR4 ;  /* 0x0000000dff048299 */ /* 0x000fe20008011604 */
[----:B------:R-:W-:Y:S02]  /*67a0*/  @!UP0 UMOV UR6, UR7 ;  /* 0x0000000700068c82 */ /* 0x000fe40008000000 */
[----:B---3--:R-:W-:Y:S02]  /*67b0*/  @!UP0 USHF.R.U32.HI UR6, URZ, UR10, UR6 ;  /* 0x0000000aff068299 */ /* 0x008fe40008011606 */
[----:B------:R-:W-:Y:S02]  /*67c0*/  @!UP0 USEL UR7, UR37, UR4, !UP2 ;  /* 0x0000000425078287 */ /* 0x000fe4000d000000 */
[----:B------:R-:W-:Y:S04]  /*67d0*/  @!UP0 USEL UR6, UR36, UR6, !UP1 ;  /* 0x0000000624068287 */ /* 0x000fe8000c800000 */
[----:B------:R-:W-:Y:S02]  /*67e0*/  @!UP0 UIADD3 UR4, UPT, UPT, -UR7, UR6, URZ ;  /* 0x0000000607048290 */ /* 0x000fe4000fffe1ff */
[----:B------:R-:W-:Y:S02]  /*67f0*/  @!UP0 UIADD3 UR6, UPT, UPT, UR7, -UR6, URZ ;  /* 0x8000000607068290 */ /* 0x000fe4000fffe0ff */
[----:B------:R-:W-:Y:S02]  /*6800*/  @!UP0 UIMAD UR37, UR4, UR5, UR37 ;  /* 0x00000005042582a4 */ /* 0x000fe4000f8e0225 */
[----:B------:R-:W-:Y:S02]  /*6810*/  @!UP0 UIMAD UR36, UR6, UR14, UR36 ;  /* 0x0000000e062482a4 */ /* 0x000fe4000f8e0224 */
[----:B------:R-:W-:Y:S09]  /*6820*/  ULOP3.LUT UP0, URZ, UR11, 0x1b0, URZ, 0xc0, !UPT ;  /* 0x000001b00bff7892 */ /* 0x000ff2000f80c0ff */
[----:B------:R-:W-:Y:S05]  /*6830*/  BRA.U !UP0, `(.L_x_106) ;  /* 0x00000001087c7547 */ /* 0x000fea000b800000 */
[----:B------:R-:W1:Y:S01]  /*6840*/  LDCU.64 UR8, c[0x4][0x80] ;  /* 0x01001000ff0877ac */ /* 0x000e620008000a00 */
[----:B------:R-:W-:Y:S01]  /*6850*/  MOV R16, 0x0 ;  /* 0x0000000000107802 */ /* 0x000fe20000000f00 */
[----:B------:R-:W-:Y:S02]  /*6860*/  HFMA2 R12, -RZ, RZ, 0, 5.9604644775390625e-08 ;  /* 0x00000001ff0c7431 */ /* 0x000fe400000001ff */
[----:B------:R-:W-:Y:S01]  /*6870*/  IMAD.MOV.U32 R8, RZ, RZ, 0x70 ;  /* 0x00000070ff087424 */ /* 0x000fe200078e00ff */
[----:B------:R2:W3:Y:S01]  /*6880*/  LDC.64 R14, c[0x4][R16] ;  /* 0x01000000100e7b82 */ /* 0x0004e20000000a00 */
[----:B------:R-:W4:Y:S01]  /*6890*/  LDCU.64 UR6, c[0x4][0x88] ;  /* 0x01001100ff0677ac */ /* 0x000f220008000a00 */
[----:B------:R-:W-:Y:S01]  /*68a0*/  IMAD.MOV.U32 R13, RZ, RZ, RZ ;  /* 0x000000ffff0d7224 */ /* 0x000fe200078e00ff */
[----:B------:R-:W2:Y:S01]  /*68b0*/  LDCU.64 UR4, c[0x4][0x8] ;  /* 0x01000100ff0477ac */ /* 0x000ea20008000a00 */
[----:B-1----:R-:W-:Y:S01]  /*68c0*/  MOV R5, UR9 ;  /* 0x0000000900057c02 */ /* 0x002fe20008000f00 */
[----:B------:R-:W-:Y:S01]  /*68d0*/  IMAD.U32 R4, RZ, RZ, UR8 ;  /* 0x00000008ff047e24 */ /* 0x000fe2000f8e00ff */
[----:B----4-:R-:W-:Y:S01]  /*68e0*/  MOV R7, UR7 ;  /* 0x0000000700077c02 */ /* 0x010fe20008000f00 */
[----:B------:R-:W-:Y:S01]  /*68f0*/  IMAD.U32 R6, RZ, RZ, UR6 ;  /* 0x00000006ff067e24 */ /* 0x000fe2000f8e00ff */
[----:B--2---:R-:W-:Y:S01]  /*6900*/  MOV R11, UR5 ;  /* 0x00000005000b7c02 */ /* 0x004fe20008000f00 */
[----:B------:R-:W-:Y:S02]  /*6910*/  IMAD.U32 R10, RZ, RZ, UR4 ;  /* 0x00000004ff0a7e24 */ /* 0x000fe4000f8e00ff */
[----:B------:R-:W-:Y:S07]  /*6920*/  LEPC R20, `(.L_x_107) ;  /* 0x000000001014794e */ /* 0x000fee0000000000 */
[----:B---3-5:R-:W-:Y:S05]  /*6930*/  CALL.ABS.NOINC R14 ;  /* 0x000000000e007343 */ /* 0x028fea0003c00000 */
.L_x_107:
[----:B------:R-:W1:Y:S01]  /*6940*/  LDCU.64 UR8, c[0x4][0x80] ;  /* 0x01001000ff0877ac */ /* 0x000e620008000a00 */
[----:B------:R-:W2:Y:S01]  /*6950*/  LDC.64 R16, c[0x4][R16] ;  /* 0x0100000010107b82 */ /* 0x000ea20000000a00 */
[----:B------:R-:W-:Y:S02]  /*6960*/  HFMA2 R12, -RZ, RZ, 0, 5.9604644775390625e-08 ;  /* 0x00000001ff0c7431 */ /* 0x000fe400000001ff */
[----:B------:R-:W-:Y:S02]  /*6970*/  IMAD.MOV.U32 R8, RZ, RZ, 0x70 ;  /* 0x00000070ff087424 */ /* 0x000fe400078e00ff */
[----:B------:R-:W-:Y:S01]  /*6980*/  IMAD.MOV.U32 R13, RZ, RZ, RZ ;  /* 0x000000ffff0d7224 */ /* 0x000fe200078e00ff */
[----:B------:R-:W3:Y:S01]  /*6990*/  LDCU.64 UR6, c[0x4][0x88] ;  /* 0x01001100ff0677ac */ /* 0x000ee20008000a00 */
[----:B------:R-:W4:Y:S01]  /*69a0*/  LDCU.64 UR4, c[0x4][0x8] ;  /* 0x01000100ff0477ac */ /* 0x000f220008000a00 */
[----:B-1----:R-:W-:Y:S02]  /*69b0*/  MOV R4, UR8 ;  /* 0x0000000800047c02 */ /* 0x002fe40008000f00 */
[----:B------:R-:W-:Y:S02]  /*69c0*/  MOV R5, UR9 ;  /* 0x0000000900057c02 */ /* 0x000fe40008000f00 */
[----:B---3--:R-:W-:Y:S01]  /*69d0*/  MOV R7, UR7 ;  /* 0x0000000700077c02 */ /* 0x008fe20008000f00 */
[----:B------:R-:W-:Y:S01]  /*69e0*/  IMAD.U32 R6, RZ, RZ, UR6 ;  /* 0x00000006ff067e24 */ /* 0x000fe2000f8e00ff */
[----:B----4-:R-:W-:Y:S01]  /*69f0*/  MOV R11, UR5 ;  /* 0x00000005000b7c02 */ /* 0x010fe20008000f00 */
[----:B------:R-:W-:Y:S02]  /*6a00*/  IMAD.U32 R10, RZ, RZ, UR4 ;  /* 0x00000004ff0a7e24 */ /* 0x000fe4000f8e00ff */
[----:B------:R-:W-:Y:S07]  /*6a10*/  LEPC R20, `(.L_x_106) ;  /* 0x000000001014794e */ /* 0x000fee0000000000 */
[----:B--2---:R-:W-:Y:S05]  /*6a20*/  CALL.ABS.NOINC R16 ;  /* 0x0000000010007343 */ /* 0x004fea0003c00000 */
.L_x_106:
[----:B------:R-:W-:Y:S01]  /*6a30*/  R2UR UR4, R60 ;  /* 0x000000003c0472ca */ /* 0x000fe200000e0000 */
[----:B------:R-:W-:Y:S01]  /*6a40*/  UISETP.NE.U32.AND UP0, UPT, UR62, URZ, UPT ;  /* 0x000000ff3e00728c */ /* 0x000fe2000bf05070 */
[----:B------:R-:W-:Y:S02]  /*6a50*/  ISETP.NE.U32.AND P4, PT, R54, RZ, PT ;  /* 0x000000ff3600720c */ /* 0x000fe40003f85070 */
[----:B------:R-:W-:Y:S01]  /*6a60*/  ISETP.NE.U32.AND P2, PT, RZ, UR56, PT ;  /* 0x00000038ff007c0c */ /* 0x000fe2000bf45070 */
[----:B------:R-:W-:Y:S01]  /*6a70*/  UISETP.NE.AND.EX UP1, UPT, UR63, URZ, UPT, UP0 ;  /* 0x000000ff3f00728c */ /* 0x000fe2000bf25300 */
[----:B------:R-:W-:Y:S01]  /*6a80*/  ISETP.NE.AND.EX P4, PT, R55, RZ, PT, P4 ;  /* 0x000000ff3700720c */ /* 0x000fe20003f85340 */
[----:B------:R-:W-:Y:S01]  /*6a90*/  UPLOP3.LUT UP0, UPT, UPT, UPT, UPT, 0x40, 0x4 ;  /* 0x000000000004789c */ /* 0x000fe20003f0e870 */
[----:B------:R-:W-:Y:S05]  /*6aa0*/  ISETP.NE.AND.EX P2, PT, RZ, UR57, PT, P2 ;  /* 0x00000039ff007c0c */ /* 0x000fea000bf45320 */
[----:B------:R-:W-:Y:S06]  /*6ab0*/  UISETP.NE.AND UP2, UPT, UR4, URZ, UPT ;  /* 0x000000ff0400728c */ /* 0x000fec000bf45270 */
[----:B------:R-:W-:Y:S05]  /*6ac0*/  PLOP3.LUT P1, PT, PT, PT, UP2, 0x80, 0x8 ;  /* 0x000000000008781c */ /* 0x000fea0003f2f028 */
[----:B------:R-:W-:Y:S06]  /*6ad0*/  @UP2 UPLOP3.LUT UP0, UPT, UPT, UPT, UP1, 0x80, 0x8 ;  /* 0x000000000008289c */ /* 0x000fec0003f0f010 */
[----:B------:R-:W-:Y:S01]  /*6ae0*/  PLOP3.LUT P0, PT, PT, PT, UP0, 0x80, 0x8 ;  /* 0x000000000008781c */ /* 0x000fe20003f0f008 */
[----:B------:R-:W-:Y:S01]  /*6af0*/  @!UPT UIADD3 URZ, UPT, UPT, URZ, URZ, URZ ;  /* 0x000000fffffff290 */ /* 0x000fe2000fffe0ff */
[----:B------:R-:W-:Y:S11]  /*6b00*/  BRA.U !UP1, `(.L_x_108) ;  /* 0x00000001093c7547 */ /* 0x000ff6000b800000 */
[----:B------:R-:W-:Y:S01]  /*6b10*/  UISETP.NE.U32.AND UP0, UPT, UR56, URZ, UPT ;  /* 0x000000ff3800728c */ /* 0x000fe2000bf05070 */
[----:B------:R-:W-:Y:S01]  /*6b20*/  HFMA2 R0, -RZ, RZ, 0, 5.9604644775390625e-08 ;  /* 0x00000001ff007431 */ /* 0x000fe200000001ff */
[----:B------:R-:W1:Y:S01]  /*6b30*/  LDCU.64 UR8, c[0x0][0x358] ;  /* 0x00006b00ff0877ac */ /* 0x000e620008000a00 */
[----:B------:R-:W-:Y:S01]  /*6b40*/  IMAD.MOV.U32 R56, RZ, RZ, 0x1 ;  /* 0x00000001ff387424 */ /* 0x000fe200078e00ff */
[----:B------:R-:W-:Y:S06]  /*6b50*/  UISETP.NE.AND.EX UP0, UPT, UR57, URZ, UPT, UP0 ;  /* 0x000000ff3900728c */ /* 0x000fec000bf05300 */
[----:B------:R-:W-:Y:S05]  /*6b60*/  PLOP3.LUT P3, PT, PT, PT, UP0, 0x80, 0x8 ;  /* 0x000000000008781c */ /* 0x000fea0003f6f008 */
[----:B------:R-:W2:Y:S01]  /*6b70*/  @UP0 LDCU.64 UR4, c[0x0][0x888] ;  /* 0x00011100ff0407ac */ /* 0x000ea20008000a00 */
[----:B------:R-:W-:Y:S07]  /*6b80*/  @UP0 UIMAD UR6, UR45, UR62, URZ ;  /* 0x0000003e2d0602a4 */ /* 0x000fee000f8e02ff */
[----:B------:R-:W-:Y:S01]  /*6b90*/  @!P3 PRMT R56, R0, 0x7610, R56 ;  /* 0x000076100038b816 */ /* 0x000fe20000000038 */
[----:B--2---:R-:W-:Y:S06]  /*6ba0*/  @UP0 UIMAD.WIDE UR4, UR6, 0x4, UR4 ;  /* 0x00000004060408a5 */ /* 0x004fec000f8e0204 */
[----:B------:R-:W-:Y:S01]  /*6bb0*/  IMAD.U32 R4, RZ, RZ, UR4 ;  /* 0x00000004ff047e24 */ /* 0x000fe2000f8e00ff */
[----:B------:R-:W-:Y:S04]  /*6bc0*/  MOV R5, UR5 ;  /* 0x0000000500057c02 */ /* 0x000fe80008000f00 */
[----:B------:R-:W2:Y:S01]  /*6bd0*/  @!UP0 LDCU UR4, c[0x0][0x880] ;  /* 0x00011000ff0487ac */ /* 0x000ea20008000800 */
[----:B-1---5:R1:W5:Y:S02]  /*6be0*/  @P3 LDG.E R27, desc[UR8][R4.64] ;  /* 0x00000008041b3981 */ /* 0x022364000c1e1900 */
[----:B-12---:R-:W-:Y:S02]  /*6bf0*/  @!P3 IMAD.U32 R27, RZ, RZ, UR4 ;  /* 0x00000004ff1bbe24 */ /* 0x006fe4000f8e00ff */
.L_x_108:
[----:B------:R-:W-:Y:S05]  /*6c00*/  @!P4 BRA `(.L_x_109) ;  /* 0x000000000024c947 */ /* 0x000fea0003800000 */
[----:B------:R-:W-:Y:S01]  /*6c10*/  ISETP.NE.U32.AND P3, PT, R52, RZ, PT ;  /* 0x000000ff3400720c */ /* 0x000fe20003f65070 */
[----:B------:R-:W1:Y:S03]  /*6c20*/  LDCU.64 UR4, c[0x0][0x358] ;  /* 0x00006b00ff0477ac */ /* 0x000e660008000a00 */
[----:B------:R-:W-:Y:S11]  /*6c30*/  ISETP.NE.AND.EX P3, PT, R53, RZ, PT, P3 ;  /* 0x000000ff3500720c */ /* 0x000ff60003f65330 */
[----:B------:R-:W-:Y:S02]  /*6c40*/  @!UPT UIADD3 URZ, UPT, UPT, URZ, URZ, URZ ;  /* 0x000000fffffff290 */ /* 0x000fe4000fffe0ff */
[----:B------:R-:W2:Y:S01]  /*6c50*/  @P3 LDC.64 R4, c[0x0][0x8a8] ;  /* 0x00022a00ff043b82 */ /* 0x000ea20000000a00 */
[----:B------:R-:W-:Y:S04]  /*6c60*/  @P3 IMAD R0, R54, UR45, RZ ;  /* 0x0000002d36003c24 */ /* 0x000fe8000f8e02ff */
[----:B--2---:R-:W-:Y:S05]  /*6c70*/  @P3 IMAD.WIDE R4, R0, 0x4, R4 ;  /* 0x0000000400043825 */ /* 0x004fea00078e0204 */
[----:B-1---5:R1:W5:Y:S02]  /*6c80*/  @P3 LDG.E R24, desc[UR4][R4.64] ;  /* 0x0000000404183981 */ /* 0x022364000c1e1900 */
[----:B-1----:R-:W2:Y:S02]  /*6c90*/  @!P3 LDC R24, c[0x0][0x8a0] ;  /* 0x00022800ff18bb82 */ /* 0x002ea40000000800 */
.L_x_109:
[----:B-----5:R-:W-:Y:S01]  /*6ca0*/  FSETP.NEU.AND P4, PT, R27, RZ, PT ;  /* 0x000000ff1b00720b */ /* 0x020fe20003f8d000 */
[----:B------:R-:W1:Y:S01]  /*6cb0*/  LDCU.128 UR8, c[0x0][0xa80] ;  /* 0x00015000ff0877ac */ /* 0x000e620008000c00 */
[----:B------:R-:W-:Y:S01]  /*6cc0*/  SEL R6, RZ, 0xffffffff, P2 ;  /* 0xffffffffff067807 */ /* 0x000fe20001000000 */
[----:B------:R-:W-:Y:S01]  /*6cd0*/  IMAD.U32 R81, RZ, RZ, UR48 ;  /* 0x00000030ff517e24 */ /* 0x000fe2000f8e00ff */
[----:B------:R-:W-:Y:S01]  /*6ce0*/  @P1 LOP3.LUT P2, RZ, R56, 0xff, RZ, 0xc0, !PT ;  /* 0x000000ff38ff1812 */ /* 0x000fe2000784c0ff */
[----:B------:R-:W-:Y:S01]  /*6cf0*/  IMAD.SHL.U32 R77, R62, 0x10, RZ ;  /* 0x000000103e4d7824 */ /* 0x000fe200078e00ff */
[----:B------:R-:W-:Y:S01]  /*6d00*/  @P1 SEL R3, RZ, 0xffffffff, P4 ;  /* 0xffffffffff031807 */ /* 0x000fe20002000000 */
[----:B------:R-:W-:Y:S01]  /*6d10*/  IMAD.SHL.U32 R81, R81, 0x2000, RZ ;  /* 0x0000200051517824 */ /* 0x000fe200078e00ff */
[----:B------:R-:W-:Y:S01]  /*6d20*/  LEA R75, R22, UR46, 0x3 ;  /* 0x0000002e164b7c11 */ /* 0x000fe2000f8e18ff */
[----:B------:R-:W-:Y:S01]  /*6d30*/  ULOP3.LUT UR4, UR51, 0x1, URZ, 0x3c, !UPT ;  /* 0x0000000133047892 */ /* 0x000fe2000f8e3cff */
[----:B------:R-:W-:Y:S01]  /*6d40*/  @P0 SEL R3, R6, R3, !P2 ;  /* 0x0000000306030207 */ /* 0x000fe20005000000 */
[----:B------:R-:W-:Y:S01]  /*6d50*/  USHF.L.U32 UR12, UR44, 0x6, URZ ;  /* 0x000000062c0c7899 */ /* 0x000fe200080006ff */
[----:B------:R-:W-:Y:S01]  /*6d60*/  SHF.L.U32 R4, R64, 0x1f, RZ ;  /* 0x0000001f40047819 */ /* 0x000fe200000006ff */
[----:B------:R-:W-:Y:S01]  /*6d70*/  IMAD.IADD R79, R66, 0x1, R81 ;  /* 0x00000001424f7824 */ /* 0x000fe200078e0251 */
[----:B------:R-:W-:Y:S01]  /*6d80*/  @P1 LOP3.LUT R3, R3, 0x1, RZ, 0xc0, !PT ;  /* 0x0000000103031812 */ /* 0x000fe200078ec0ff */
[----:B------:R-:W-:Y:S01]  /*6d90*/  IMAD.U32 R32, RZ, RZ, UR4 ;  /* 0x00000004ff207e24 */ /* 0x000fe2000f8e00ff */
[----:B------:R-:W-:Y:S01]  /*6da0*/  R2UR UR6, R69 ;  /* 0x00000000450672ca */ /* 0x000fe200000e0000 */
[----:B------:R-:W-:Y:S01]  /*6db0*/  IMAD.U32 R72, RZ, RZ, UR12 ;  /* 0x0000000cff487e24 */ /* 0x000fe2000f8e00ff */
[----:B------:R-:W-:Y:S01]  /*6dc0*/  ISETP.NE.U32.OR P6, PT, R3, 0x1, !P1 ;  /* 0x000000010300780c */ /* 0x000fe20004fc5470 */
[----:B------:R-:W-:Y:S01]  /*6dd0*/  IMAD.U32 R3, RZ, RZ, UR48 ;  /* 0x00000030ff037e24 */ /* 0x000fe2000f8e00ff */
[----:B-1----:R-:W-:Y:S01]  /*6de0*/  UIMAD.WIDE.U32 UR4, UR12, UR9, URZ ;  /* 0x000000090c0472a5 */ /* 0x002fe2000f8e00ff */
[----:B------:R-:W-:Y:S01]  /*6df0*/  R2UR UR13, R68 ;  /* 0x00000000440d72ca */ /* 0x000fe200000e0000 */
[----:B------:R-:W-:Y:S01]  /*6e00*/  UISETP.NE.AND UP0, UPT, UR8, 0x1, UPT ;  /* 0x000000010800788c */ /* 0x000fe2000bf05270 */
[----:B------:R-:W-:Y:S01]  /*6e10*/  PLOP3.LUT P3, PT, PT, PT, UP1, 0x80, 0x8 ;  /* 0x000000000008781c */ /* 0x000fe20003f6f018 */
[----:B------:R-:W-:Y:S01]  /*6e20*/  IMAD.SHL.U32 R76, R61, 0x10, RZ ;  /* 0x000000103d4c7824 */ /* 0x000fe200078e00ff */
[----:B------:R-:W-:Y:S01]  /*6e30*/  LEA R0, R3, UR46, 0x3 ;  /* 0x0000002e03007c11 */ /* 0x000fe2000f8e18ff */
[----:B------:R-:W-:Y:S01]  /*6e40*/  IMAD.IADD R78, R79, 0x1, R77 ;  /* 0x000000014f4e7824 */ /* 0x000fe200078e024d */
[----:B------:R-:W-:Y:S01]  /*6e50*/  UMOV UR4, UR5 ;  /* 0x0000000500047c82 */ /* 0x000fe20008000000 */
[----:B------:R-:W-:Y:S01]  /*6e60*/  LOP3.LUT P5, R73, R56, 0xff, RZ, 0xc0, !PT ;  /* 0x000000ff38497812 */ /* 0x000fe200078ac0ff */
[----:B------:R-:W-:Y:S01]  /*6e70*/  USHF.R.U32.HI UR4, URZ, UR10, UR4 ;  /* 0x0000000aff047299 */ /* 0x000fe20008011604 */
[----:B------:R-:W-:Y:S01]  /*6e80*/  SEL R3, RZ, 0xffffffff, P4 ;  /* 0xffffffffff037807 */ /* 0x000fe20002000000 */
[----:B------:R-:W-:Y:S01]  /*6e90*/  BSSY B1, `(.L_x_110) ;  /* 0x000003f000017945 */ /* 0x000fe20003800000 */
[----:B------:R-:W-:Y:S01]  /*6ea0*/  @P6 SHF.L.U32 R9, R32, 0x1f, RZ ;  /* 0x0000001f20096819 */ /* 0x000fe200000006ff */
[----:B------:R-:W-:Y:S01]  /*6eb0*/  USEL UR4, UR12, UR4, !UP0 ;  /* 0x000000040c047287 */ /* 0x000fe2000c000000 */
[----:B------:R-:W-:Y:S01]  /*6ec0*/  IMAD.MOV.U32 R80, RZ, RZ, 0x1 ;  /* 0x00000001ff507424 */ /* 0x000fe200078e00ff */
[----:B------:R-:W-:Y:S01]  /*6ed0*/  UISETP.NE.AND UP0, UPT, UR11, 0x1, UPT ;  /* 0x000000010b00788c */ /* 0x000fe2000bf05270 */
[----:B------:R-:W1:Y:S01]  /*6ee0*/  @P6 SYNCS.PHASECHK.TRANS64.TRYWAIT P1, [R0+URZ+0x100], R9 ;  /* 0x00010009000065a7 */ /* 0x000e6200080211ff */
[----:B------:R-:W-:Y:S01]  /*6ef0*/  IMAD.IADD R25, R23, 0x1, R2 ;  /* 0x0000000117197824 */ /* 0x000fe200078e0202 */
[----:B------:R-:W-:Y:S01]  /*6f00*/  UIMAD.WIDE.U32 UR6, UR4, UR6, URZ ;  /* 0x00000006040672a5 */ /* 0x000fe2000f8e00ff */
[----:B------:R-:W-:Y:S01]  /*6f10*/  IMAD.U32 R71, RZ, RZ, UR4 ;  /* 0x00000004ff477e24 */ /* 0x000fe2000f8e00ff */
[----:B------:R-:W-:Y:S01]  /*6f20*/  @P3 SEL R3, R6, R3, !P5 ;  /* 0x0000000306033207 */ /* 0x000fe20006800000 */
[----:B------:R-:W-:Y:S01]  /*6f30*/  IMAD R7, RZ, RZ, -UR4 ;  /* 0x80000004ff077e24 */ /* 0x000fe2000f8e02ff */
[----:B------:R-:W-:Y:S01]  /*6f40*/  PLOP3.LUT P2, PT, PT, PT, UP0, 0x80, 0x8 ;  /* 0x000000000008781c */ /* 0x000fe20003f4f008 */
[----:B------:R-:W-:Y:S01]  /*6f50*/  IMAD.U32 R70, RZ, RZ, UR4 ;  /* 0x00000004ff467e24 */ /* 0x000fe2000f8e00ff */
[----:B------:R-:W-:Y:S01]  /*6f60*/  LOP3.LUT R3, R3, 0x1, RZ, 0xc0, !PT ;  /* 0x0000000103037812 */ /* 0x000fe200078ec0ff */
[----:B------:R-:W-:Y:S01]  /*6f70*/  UMOV UR5, UR7 ;  /* 0x0000000700057c82 */ /* 0x000fe20008000000 */
[----:B------:R-:W-:Y:S01]  /*6f80*/  IMAD R72, R7, UR8, R72 ;  /* 0x0000000807487c24 */ /* 0x000fe2000f8e0248 */
[----:B------:R-:W-:Y:S01]  /*6f90*/  USHF.R.U32.HI UR5, URZ, UR13, UR5 ;  /* 0x0000000dff057299 */ /* 0x000fe20008011605 */
[----:B------:R-:W-:Y:S01]  /*6fa0*/  P2R R74, PR, RZ, 0x40 ;  /* 0x00000040ff4a7803 */ /* 0x000fe20000000000 */
[----:B------:R-:W-:Y:S01]  /*6fb0*/  IMAD.U32 R83, RZ, RZ, UR48 ;  /* 0x00000030ff537e24 */ /* 0x000fe2000f8e00ff */
[----:B------:R-:W-:Y:S02]  /*6fc0*/  CS2R R38, SRZ ;  /* 0x0000000000267805 */ /* 0x000fe4000001ff00 */
[----:B------:R-:W-:Y:S01]  /*6fd0*/  CS2R R36, SRZ ;  /* 0x0000000000247805 */ /* 0x000fe2000001ff00 */
[----:B------:R3:W4:Y:S01]  /*6fe0*/  SYNCS.PHASECHK.TRANS64.TRYWAIT P0, [R75+URZ+0x150], R4 ;  /* 0x000150044b0075a7 */ /* 0x00072200080011ff */
[----:B------:R-:W-:Y:S01]  /*6ff0*/  SEL R71, R71, UR5, !P2 ;  /* 0x0000000547477c07 */ /* 0x000fe2000d000000 */
[----:B------:R-:W-:Y:S01]  /*7000*/  IMAD.IADD R35, R79, 0x1, R76 ;  /* 0x000000014f237824 */ /* 0x000fe200078e024c */
[----:B------:R-:W-:Y:S01]  /*7010*/  ISETP.NE.U32.AND P2, PT, R3, 0x1, PT ;  /* 0x000000010300780c */ /* 0x000fe20003f45070 */
[----:B------:R-:W-:Y:S01]  /*7020*/  IMAD.IADD R34, R65, 0x1, R78 ;  /* 0x0000000141227824 */ /* 0x000fe200078e024e */
[----:B------:R-:W-:Y:S01]  /*7030*/  CS2R R42, SRZ ;  /* 0x00000000002a7805 */ /* 0x000fe2000001ff00 */
[----:B------:R-:W-:Y:S01]  /*7040*/  IMAD.MOV R5, RZ, RZ, -R71 ;  /* 0x000000ffff057224 */ /* 0x000fe200078e0a47 */
[----:B------:R-:W-:Y:S02]  /*7050*/  P2R R82, PR, RZ, 0x4 ;  /* 0x00000004ff527803 */ /* 0x000fe40000000000 */
[----:B------:R-:W-:Y:S02]  /*7060*/  CS2R R40, SRZ ;  /* 0x0000000000287805 */ /* 0x000fe4000001ff00 */
[----:B------:R-:W-:Y:S01]  /*7070*/  CS2R R46, SRZ ;  /* 0x00000000002e7805 */ /* 0x000fe2000001ff00 */
[----:B------:R-:W-:Y:S01]  /*7080*/  IMAD R70, R5, UR11, R70 ;  /* 0x0000000b05467c24 */ /* 0x000fe2000f8e0246 */
[----:B------:R-:W-:Y:S02]  /*7090*/  CS2R R44, SRZ ;  /* 0x00000000002c7805 */ /* 0x000fe4000001ff00 */
[----:B------:R-:W-:Y:S02]  /*70a0*/  CS2R R50, SRZ ;  /* 0x0000000000327805 */ /* 0x000fe4000001ff00 */
[----:B------:R-:W-:Y:S02]  /*70b0*/  CS2R R48, SRZ ;  /* 0x0000000000307805 */ /* 0x000fe4000001ff00 */
[----:B-1----:R-:W-:Y:S01]  /*70c0*/  @P6 SEL R80, RZ, 0x1, !P1 ;  /* 0x00000001ff506807 */ /* 0x002fe20004800000 */
[----:B---3--:R-:W-:Y:S06]  /*70d0*/  @!P6 BRA `(.L_x_111) ;  /* 0x000000000068e947 */ /* 0x008fec0003800000 */
[----:B------:R-:W-:Y:S01]  /*70e0*/  ISETP.NE.AND P1, PT, R80, RZ, PT ;  /* 0x000000ff5000720c */ /* 0x000fe20003f25270 */
[----:B------:R-:W-:Y:S01]  /*70f0*/  BSSY B0, `(.L_x_112) ;  /* 0x000000d000007945 */ /* 0x000fe20003800000 */
[----:B------:R-:W-:Y:S02]  /*7100*/  CS2R R50, SRZ ;  /* 0x0000000000327805 */ /* 0x000fe4000001ff00 */
[----:B------:R-:W-:Y:S02]  /*7110*/  CS2R R48, SRZ ;  /* 0x0000000000307805 */ /* 0x000fe4000001ff00 */
[----:B------:R-:W-:Y:S02]  /*7120*/  CS2R R46, SRZ ;  /* 0x00000000002e7805 */ /* 0x000fe4000001ff00 */
[----:B------:R-:W-:Y:S02]  /*7130*/  CS2R R44, SRZ ;  /* 0x00000000002c7805 */ /* 0x000fe4000001ff00 */
[----:B------:R-:W-:Y:S02]  /*7140*/  CS2R R42, SRZ ;  /* 0x00000000002a7805 */ /* 0x000fe4000001ff00 */
[----:B------:R-:W-:Y:S02]  /*7150*/  CS2R R40, SRZ ;  /* 0x0000000000287805 */ /* 0x000fe4000001ff00 */
[----:B------:R-:W-:Y:S02]  /*7160*/  CS2R R38, SRZ ;  /* 0x0000000000267805 */ /* 0x000fe4000001ff00 */
[----:B------:R-:W-:Y:S01]  /*7170*/  CS2R R36, SRZ ;  /* 0x0000000000247805 */ /* 0x000fe2000001ff00 */
[----:B------:R-:W-:Y:S06]  /*7180*/  @P1 BRA `(.L_x_113) ;  /* 0x00000000000c1947 */ /* 0x000fec0003800000 */
[----:B------:R-:W-:Y:S04]  /*7190*/  SHF.L.U32 R3, R32, 0x1f, RZ ;  /* 0x0000001f20037819 */ /* 0x000fe800000006ff */
[----:B------:R-:W1:Y:S02]  /*71a0*/  SYNCS.PHASECHK.TRANS64.TRYWAIT P1, [R0+URZ+0x100], R3 ;  /* 0x00010003000075a7 */ /* 0x000e6400080211ff */
[----:B-1----:R-:W-:Y:S05]  /*71b0*/  @!P1 BRA `(.L_x_114) ;  /* 0x0000002400249947 */ /* 0x002fea0003800000 */
.L_x_113:
[----:B------:R-:W-:Y:S05]  /*71c0*/  BSYNC B0 ;  /* 0x0000000000007941 */ /* 0x000fea0003800000 */
.L_x_112:
[----:B------:R-:W-:Y:S01]  /*71d0*/  ISETP.NE.AND P1, PT, R82, RZ, PT ;  /* 0x000000ff5200720c */ /* 0x000fe20003f25270 */
[----:B------:R-:W-:Y:S04]  /*71e0*/  UIADD3 UR4, UPT, UPT, UR48, 0x1, URZ ;  /* 0x0000000130047890 */ /* 0x000fe8000fffe0ff */
[----:B------:R-:W-:Y:S04]  /*71f0*/  UISETP.NE.AND UP0, UPT, UR4, 0x3, UPT ;  /* 0x000000030400788c */ /* 0x000fe8000bf05270 */
[----:B------:R-:W-:Y:S02]  /*7200*/  USEL UR5, URZ, 0x1, UP0 ;  /* 0x00000001ff057887 */ /* 0x000fe40008000000 */
[----:B------:R-:W-:Y:S02]  /*7210*/  USEL UR4, UR4, URZ, UP0 ;  /* 0x000000ff04047287 */ /* 0x000fe40008000000 */
[----:B------:R3:W1:Y:S02]  /*7220*/  @P1 LDS.128 R48, [R79] ;  /* 0x000000004f301984 */ /* 0x0006640000000c00 */
[----:B------:R-:W-:Y:S02]  /*7230*/  LOP3.LUT R32, R32, UR5, RZ, 0x3c, !PT ;  /* 0x0000000520207c12 */ /* 0x000fe4000f8e3cff */
[----:B------:R3:W1:Y:S01]  /*7240*/  @P1 LDS.128 R44, [R78+0x10] ;  /* 0x000010004e2c1984 */ /* 0x0006620000000c00 */
[----:B------:R-:W-:Y:S03]  /*7250*/  IMAD.U32 R83, RZ, RZ, UR4 ;  /* 0x00000004ff537e24 */ /* 0x000fe6000f8e00ff */
[----:B------:R3:W1:Y:S04]  /*7260*/  @P1 LDS.128 R40, [R35+0x20] ;  /* 0x0000200023281984 */ /* 0x0006680000000c00 */
[----:B------:R3:W1:Y:S02]  /*7270*/  @P1 LDS.128 R36, [R34+0x10] ;  /* 0x0000100022241984 */ /* 0x0006640000000c00 */
.L_x_111:
[----:B------:R-:W-:Y:S05]  /*7280*/  BSYNC B1 ;  /* 0x0000000000017941 */ /* 0x000fea0003800000 */
.L_x_110:
[----:B-1----:R-:W-:Y:S04]  /*7290*/  SHF.R.U32.HI R0, RZ, 0x15, R25 ;  /* 0x00000015ff007819 */ /* 0x002fe80000011619 */
[----:B------:R-:W-:Y:S01]  /*72a0*/  LOP3.LUT P1, RZ, R0, 0x3, R57, 0x48, !PT ;  /* 0x0000000300ff7812 */ /* 0x000fe20007824839 */
[----:B------:R-:W-:Y:S01]  /*72b0*/  @!UPT UIADD3 URZ, UPT, UPT, URZ, URZ, URZ ;  /* 0x000000fffffff290 */ /* 0x000fe2000fffe0ff */
[----:B----4-:R-:W-:Y:S11]  /*72c0*/  @P0 BRA `(.L_x_115) ;  /* 0x0000000000080947 */ /* 0x010ff60003800000 */
[----:B------:R-:W1:Y:S02]  /*72d0*/  SYNCS.PHASECHK.TRANS64.TRYWAIT P0, [R75+URZ+0x150], R4 ;  /* 0x000150044b0075a7 */ /* 0x000e6400080011ff */
[----:B-1----:R-:W-:Y:S05]  /*72e0*/  @!P0 BRA `(.L_x_116) ;  /* 0x0000002000ec8947 */ /* 0x002fea0003800000 */
.L_x_115:
[----:B------:R-:W-:Y:S05]  /*72f0*/  @!P1 BRA `(.L_x_117) ;  /* 0x0000000000409947 */ /* 0x000fea0003800000 */
[----:B------:R-:W4:Y:S01]  /*7300*/  LDCU.64 UR8, c[0x4][0x70] ;  /* 0x01000e00ff0877ac */ /* 0x000f220008000a00 */
[----:B------:R-:W-:Y:S01]  /*7310*/  MOV R3, 0x0 ;  /* 0x0000000000037802 */ /* 0x000fe20000000f00 */
[----:B------:R-:W-:Y:S02]  /*7320*/  HFMA2 R12, -RZ, RZ, 0, 5.9604644775390625e-08 ;  /* 0x00000001ff0c7431 */ /* 0x000fe400000001ff */
[----:B------:R-:W-:Y:S02]  /*7330*/  IMAD.MOV.U32 R8, RZ, RZ, 0x192 ;  /* 0x00000192ff087424 */ /* 0x000fe400078e00ff */
[----:B------:R-:W-:Y:S01]  /*7340*/  IMAD.MOV.U32 R13, RZ, RZ, RZ ;  /* 0x000000ffff0d7224 */ /* 0x000fe200078e00ff */
[----:B------:R-:W5:Y:S01]  /*7350*/  LDCU.64 UR6, c[0x4][0x78] ;  /* 0x01000f00ff0677ac */ /* 0x000f620008000a00 */
[----:B------:R-:W2:Y:S01]  /*7360*/  LDC.64 R2, c[0x4][R3] ;  /* 0x0100000003027b82 */ /* 0x000ea20000000a00 */
[----:B------:R-:W3:Y:S01]  /*7370*/  LDCU.64 UR4, c[0x4][0x10] ;  /* 0x01000200ff0477ac */ /* 0x000ee20008000a00 */
[----:B----4-:R-:W-:Y:S01]  /*7380*/  MOV R5, UR9 ;  /* 0x0000000900057c02 */ /* 0x010fe20008000f00 */
[----:B-1----:R-:W-:Y:S01]  /*7390*/  IMAD.U32 R4, RZ, RZ, UR8 ;  /* 0x00000008ff047e24 */ /* 0x002fe2000f8e00ff */
[----:B-----5:R-:W-:Y:S01]  /*73a0*/  MOV R7, UR7 ;  /* 0x0000000700077c02 */ /* 0x020fe20008000f00 */
[----:B------:R-:W-:Y:S01]  /*73b0*/  IMAD.U32 R6, RZ, RZ, UR6 ;  /* 0x00000006ff067e24 */ /* 0x000fe2000f8e00ff */
[----:B---3--:R-:W-:Y:S01]  /*73c0*/  MOV R11, UR5 ;  /* 0x00000005000b7c02 */ /* 0x008fe20008000f00 */
[----:B------:R-:W-:Y:S02]  /*73d0*/  IMAD.U32 R10, RZ, RZ, UR4 ;  /* 0x00000004ff0a7e24 */ /* 0x000fe4000f8e00ff */
[----:B------:R-:W-:Y:S07]  /*73e0*/  LEPC R20, `(.L_x_117) ;  /* 0x000000001014794e */ /* 0x000fee0000000000 */
[----:B--2---:R-:W-:Y:S05]  /*73f0*/  CALL.ABS.NOINC R2 ;  /* 0x0000000002007343 */ /* 0x004fea0003c00000 */
.L_x_117:
[----:B------:R-:W-:Y:S01]  /*7400*/  LOP3.LUT R20, R48, 0xffffe000, RZ, 0xc0, !PT ;  /* 0xffffe00030147812 */ /* 0x000fe200078ec0ff */
[----:B------:R-:W-:Y:S05]  /*7410*/  WARPSYNC.ALL ;  /* 0x0000000000007948 */ /* 0x000fea0003800000 */
[----:B------:R-:W-:Y:S01]  /*7420*/  R2UR UR4, R25 ;  /* 0x00000000190472ca */ /* 0x000fe200000e0000 */
[----:B------:R-:W-:Y:S01]  /*7430*/  BSSY.RECONVERGENT B0, `(.L_x_118) ;  /* 0x000005f000007945 */ /* 0x000fe20003800200 */
[----:B------:R-:W-:Y:S02]  /*7440*/  LOP3.LUT R21, R49, 0xffffe000, RZ, 0xc0, !PT ;  /* 0xffffe00031157812 */ /* 0x000fe400078ec0ff */
[----:B------:R-:W-:Y:S02]  /*7450*/  LOP3.LUT R26, R50, 0xffffe000, RZ, 0xc0, !PT ;  /* 0xffffe000321a7812 */ /* 0x000fe400078ec0ff */
[----:B------:R-:W-:Y:S02]  /*7460*/  LOP3.LUT R33, R44, 0xffffe000, RZ, 0xc0, !PT ;  /* 0xffffe0002c217812 */ /* 0x000fe400078ec0ff */
[----:B------:R-:W-:Y:S05]  /*7470*/  ISETP.NE.AND P0, PT, R67, RZ, PT ;  /* 0x000000ff4300720c */ /* 0x000fea0003f05270 */
[----:B-1----:R-:W2:Y:S02]  /*7480*/  LDTM.x16 R4, tmem[UR4] ;  /* 0x00000004000479ee */ /* 0x002ea40008240000 */
[C---:B--2---:R-:W-:Y:S01]  /*7490*/  FMUL R0, R24.reuse, R4 ;  /* 0x0000000418007220 */ /* 0x044fe20000400000 */
[C---:B------:R-:W-:Y:S01]  /*74a0*/  FMUL R2, R24.reuse, R5 ;  /* 0x0000000518027220 */ /* 0x040fe20000400000 */
[C---:B------:R-:W-:Y:S01]  /*74b0*/  FMUL R3, R24.reuse, R6 ;  /* 0x0000000618037220 */ /* 0x040fe20000400000 */
[----:B------:R-:W-:Y:S01]  /*74c0*/  FMUL R7, R24, R7 ;  /* 0x0000000718077220 */ /* 0x000fe20000400000 */
[----:B------:R-:W-:Y:S01]  /*74d0*/  FFMA R28, R27, R20, R0 ;  /* 0x000000141b1c7223 */ /* 0x000fe20000000000 */
[----:B------:R-:W-:Y:S01]  /*74e0*/  LOP3.LUT R20, R51, 0xffffe000, RZ, 0xc0, !PT ;  /* 0xffffe00033147812 */ /* 0x000fe200078ec0ff */
[C---:B------:R-:W-:Y:S01]  /*74f0*/  FFMA R29, R27.reuse, R21, R2 ;  /* 0x000000151b1d7223 */ /* 0x040fe20000000002 */
[----:B------:R-:W-:Y:S01]  /*7500*/  LOP3.LUT R21, R46, 0xffffe000, RZ, 0xc0, !PT ;  /* 0xffffe0002e157812 */ /* 0x000fe200078ec0ff */
[----:B------:R-:W-:Y:S01]  /*7510*/  FFMA R30, R27, R26, R3 ;  /* 0x0000001a1b1e7223 */ /* 0x000fe20000000003 */
[----:B------:R-:W-:Y:S01]  /*7520*/  LOP3.LUT R26, R45, 0xffffe000, RZ, 0xc0, !PT ;  /* 0xffffe0002d1a7812 */ /* 0x000fe200078ec0ff */
[----:B------:R-:W-:Y:S01]  /*7530*/  FFMA R31, R27, R20, R7 ;  /* 0x000000141b1f7223 */ /* 0x000fe20000000007 */
[----:B------:R-:W-:Y:S01]  /*7540*/  LOP3.LUT R20, R47, 0xffffe000, RZ, 0xc0, !PT ;  /* 0xffffe0002f147812 */ /* 0x000fe200078ec0ff */
[C---:B------:R-:W-:Y:S01]  /*7550*/  FMUL R4, R24.reuse, R8 ;  /* 0x0000000818047220 */ /* 0x040fe20000400000 */
[----:B------:R-:W-:Y:S01]  /*7560*/  F2FP.TF32.F32.PACK_B R28, R28 ;  /* 0x0000001cff1c723e */ /* 0x000fe200024050ff */
[C---:B------:R-:W-:Y:S01]  /*7570*/  FMUL R5, R24.reuse, R9 ;  /* 0x0000000918057220 */ /* 0x040fe20000400000 */
[----:B------:R-:W-:Y:S01]  /*7580*/  F2FP.TF32.F32.PACK_B R29, R29 ;  /* 0x0000001dff1d723e */ /* 0x000fe200024050ff */
[C---:B------:R-:W-:Y:S01]  /*7590*/  FMUL R6, R24.reuse, R10 ;  /* 0x0000000a18067220 */ /* 0x040fe20000400000 */
[----:B------:R-:W-:Y:S01]  /*75a0*/  FMUL R11, R24, R11 ;  /* 0x0000000b180b7220 */ /* 0x000fe20000400000 */
[----:B------:R-:W-:Y:S01]  /*75b0*/  F2FP.TF32.F32.PACK_B R30, R30 ;  /* 0x0000001eff1e723e */ /* 0x000fe200024050ff */
[C---:B------:R-:W-:Y:S01]  /*75c0*/  FFMA R4, R27.reuse, R33, R4 ;  /* 0x000000211b047223 */ /* 0x040fe20000000004 */
[----:B------:R-:W-:Y:S01]  /*75d0*/  F2FP.TF32.F32.PACK_B R31, R31 ;  /* 0x0000001fff1f723e */ /* 0x000fe200024050ff */
[C---:B------:R-:W-:Y:S01]  /*75e0*/  FFMA R5, R27.reuse, R26, R5 ;  /* 0x0000001a1b057223 */ /* 0x040fe20000000005 */
[C---:B------:R-:W-:Y:S01]  /*75f0*/  FFMA R6, R27.reuse, R21, R6 ;  /* 0x000000151b067223 */ /* 0x040fe20000000006 */
[----:B------:R-:W-:Y:S01]  /*7600*/  FFMA R7, R27, R20, R11 ;  /* 0x000000141b077223 */ /* 0x000fe2000000000b */
[----:B------:R-:W-:Y:S01]  /*7610*/  LOP3.LUT R33, R40, 0xffffe000, RZ, 0xc0, !PT ;  /* 0xffffe00028217812 */ /* 0x000fe200078ec0ff */
[----:B------:R1:W-:Y:S01]  /*7620*/  STS.128 [R79], R28 ;  /* 0x0000001c4f007388 */ /* 0x0003e20000000c00 */
[----:B------:R-:W-:Y:S01]  /*7630*/  LOP3.LUT R26, R41, 0xffffe000, RZ, 0xc0, !PT ;  /* 0xffffe000291a7812 */ /* 0x000fe200078ec0ff */
[C---:B------:R-:W-:Y:S01]  /*7640*/  FMUL R8, R24.reuse, R12 ;  /* 0x0000000c18087220 */ /* 0x040fe20000400000 */
[----:B------:R-:W-:Y:S01]  /*7650*/  FMUL R9, R24, R13 ;  /* 0x0000000d18097220 */ /* 0x000fe20000400000 */
[----:B------:R-:W-:Y:S01]  /*7660*/  LOP3.LUT R21, R42, 0xffffe000, RZ, 0xc0, !PT ;  /* 0xffffe0002a157812 */ /* 0x000fe200078ec0ff */
[C---:B------:R-:W-:Y:S01]  /*7670*/  FMUL R10, R24.reuse, R14 ;  /* 0x0000000e180a7220 */ /* 0x040fe20000400000 */
[----:B------:R-:W-:Y:S01]  /*7680*/  LOP3.LUT R20, R43, 0xffffe000, RZ, 0xc0, !PT ;  /* 0xffffe0002b147812 */ /* 0x000fe200078ec0ff */
[----:B------:R-:W-:Y:S01]  /*7690*/  FMUL R15, R24, R15 ;  /* 0x0000000f180f7220 */ /* 0x000fe20000400000 */
[----:B------:R-:W-:Y:S01]  /*76a0*/  F2FP.TF32.F32.PACK_B R4, R4 ;  /* 0x00000004ff04723e */ /* 0x000fe200024050ff */
[C---:B------:R-:W-:Y:S01]  /*76b0*/  FFMA R8, R27.reuse, R33, R8 ;  /* 0x000000211b087223 */ /* 0x040fe20000000008 */
[----:B------:R-:W-:Y:S01]  /*76c0*/  F2FP.TF32.F32.PACK_B R5, R5 ;  /* 0x00000005ff05723e */ /* 0x000fe200024050ff */
[C---:B------:R-:W-:Y:S01]  /*76d0*/  FFMA R9, R27.reuse, R26, R9 ;  /* 0x0000001a1b097223 */ /* 0x040fe20000000009 */
[----:B------:R-:W-:Y:S01]  /*76e0*/  F2FP.TF32.F32.PACK_B R6, R6 ;  /* 0x00000006ff06723e */ /* 0x000fe200024050ff */
[C---:B------:R-:W-:Y:S01]  /*76f0*/  FFMA R10, R27.reuse, R21, R10 ;  /* 0x000000151b0a7223 */ /* 0x040fe2000000000a */
[----:B------:R-:W-:Y:S01]  /*7700*/  F2FP.TF32.F32.PACK_B R7, R7 ;  /* 0x00000007ff07723e */ /* 0x000fe200024050ff */
[----:B------:R-:W-:Y:S01]  /*7710*/  FFMA R11, R27, R20, R15 ;  /* 0x000000141b0b7223 */ /* 0x000fe2000000000f */
[----:B------:R-:W-:Y:S01]  /*7720*/  LOP3.LUT R33, R36, 0xffffe000, RZ, 0xc0, !PT ;  /* 0xffffe00024217812 */ /* 0x000fe200078ec0ff */
[C---:B------:R-:W-:Y:S01]  /*7730*/  FMUL R12, R24.reuse, R16 ;  /* 0x00000010180c7220 */ /* 0x040fe20000400000 */
[----:B------:R-:W-:Y:S01]  /*7740*/  LOP3.LUT R26, R37, 0xffffe000, RZ, 0xc0, !PT ;  /* 0xffffe000251a7812 */ /* 0x000fe200078ec0ff */
[----:B------:R1:W-:Y:S01]  /*7750*/  STS.128 [R78+0x10], R4 ;  /* 0x000010044e007388 */ /* 0x0003e20000000c00 */
        /* <DEDUP_REMOVED lines=13> */
[----:B------:R-:W-:Y:S02]  /*7830*/  F2FP.TF32.F32.PACK_B R12, R12 ;  /* 0x0000000cff0c723e */ /* 0x000fe400024050ff */
[----:B------:R-:W-:Y:S01]  /*7840*/  F2FP.TF32.F32.PACK_B R13, R13 ;  /* 0x0000000dff0d723e */ /* 0x000fe200024050ff */
[----:B------:R1:W-:Y:S01]  /*7850*/  STS.128 [R35+0x20], R8 ;  /* 0x0000200823007388 */ /* 0x0003e20000000c00 */
[----:B------:R-:W-:Y:S02]  /*7860*/  F2FP.TF32.F32.PACK_B R14, R14 ;  /* 0x0000000eff0e723e */ /* 0x000fe400024050ff */
[----:B------:R-:W-:Y:S05]  /*7870*/  F2FP.TF32.F32.PACK_B R15, R15 ;  /* 0x0000000fff0f723e */ /* 0x000fea00024050ff */
[----:B------:R1:W-:Y:S01]  /*7880*/  STS.128 [R34+0x10], R12 ;  /* 0x0000100c22007388 */ /* 0x0003e20000000c00 */
[----:B------:R-:W-:Y:S01]  /*7890*/  @!PT LDS RZ, [RZ] ;  /* 0x00000000fffff984 */ /* 0x000fe20000000800 */
[----:B------:R-:W-:Y:S01]  /*78a0*/  @!PT LDS RZ, [RZ] ;  /* 0x00000000fffff984 */ /* 0x000fe20000000800 */
[----:B------:R-:W-:Y:S01]  /*78b0*/  @!PT LDS RZ, [RZ] ;  /* 0x00000000fffff984 */ /* 0x000fe20000000800 */
[----:B------:R-:W-:Y:S01]  /*78c0*/  @!PT LDS RZ, [RZ] ;  /* 0x00000000fffff984 */ /* 0x000fe20000000800 */
[----:B------:R2:W-:Y:S07]  /*78d0*/  MEMBAR.ALL.CTA ;  /* 0x0000000000007992 */ /* 0x0005ee0000008000 */
[----:B--2---:R-:W2:Y:S02]  /*78e0*/  FENCE.VIEW.ASYNC.S ;  /* 0x00000000000073c6 */ /* 0x004ea40000000000 */
[----:B--2---:R-:W-:Y:S06]  /*78f0*/  BAR.SYNC.DEFER_BLOCKING 0x1, 0x80 ;  /* 0x0042000000007b1d */ /* 0x004fec0000010000 */
[----:B------:R-:W-:Y:S05]  /*7900*/  @P0 BRA `(.L_x_119) ;  /* 0x0000000000440947 */ /* 0x000fea0003800000 */
[----:B------:R-:W2:Y:S01]  /*7910*/  LDCU.64 UR14, c[0x0][0x348] ;  /* 0x00006900ff0e77ac */ /* 0x000ea20008000a00 */
[----:B------:R-:W-:Y:S02]  /*7920*/  R2UR UR6, R81 ;  /* 0x00000000510672ca */ /* 0x000fe400000e0000 */
[----:B------:R-:W-:Y:S01]  /*7930*/  R2UR UR10, R72 ;  /* 0x00000000480a72ca */ /* 0x000fe200000e0000 */
[----:B------:R-:W-:Y:S01]  /*7940*/  UMOV UR9, UR47 ;  /* 0x0000002f00097c82 */ /* 0x000fe20008000000 */
[----:B------:R-:W-:Y:S01]  /*7950*/  R2UR UR11, R70 ;  /* 0x00000000460b72ca */ /* 0x000fe200000e0000 */
[----:B------:R-:W-:Y:S01]  /*7960*/  UIADD3 UR7, UPT, UPT, UR47, 0x20, URZ ;  /* 0x000000202f077890 */ /* 0x000fe2000fffe0ff */
[----:B------:R-:W-:Y:S07]  /*7970*/  R2UR UR12, R71 ;  /* 0x00000000470c72ca */ /* 0x000fee00000e0000 */
[----:B------:R-:W-:Y:S02]  /*7980*/  UIADD3 UR6, UPT, UPT, UR46, UR6, URZ ;  /* 0x000000062e067290 */ /* 0x000fe4000fffe0ff */
[----:B--2---:R-:W-:Y:S02]  /*7990*/  UIADD3 UR4, UP0, UPT, UR14, 0x680, URZ ;  /* 0x000006800e047890 */ /* 0x004fe4000ff1e0ff */
[----:B------:R-:W-:Y:S02]  /*79a0*/  UIADD3 UR8, UPT, UPT, UR6, 0x200, URZ ;  /* 0x0000020006087890 */ /* 0x000fe4000fffe0ff */
[----:B------:R-:W-:Y:S02]  /*79b0*/  UIADD3.X UR5, UPT, UPT, URZ, UR15, URZ, UP0, !UPT ;  /* 0x0000000fff057290 */ /* 0x000fe400087fe4ff */
[----:B------:R-:W-:Y:S07]  /*79c0*/  UIADD3 UR6, UPT, UPT, UR6, 0x1200, URZ ;  /* 0x0000120006067890 */ /* 0x000fee000fffe0ff */
[----:B------:R2:W-:Y:S02]  /*79d0*/  UTMASTG.4D.IM2COL [UR8], [UR4] ;  /* 0x00000008040073b5 */ /* 0x0005e40008058000 */
[----:B--2---:R-:W-:Y:S01]  /*79e0*/  UMOV UR8, UR6 ;  /* 0x0000000600087c82 */ /* 0x004fe20008000000 */
[----:B------:R-:W-:Y:S02]  /*79f0*/  UMOV UR9, UR7 ;  /* 0x0000000700097c82 */ /* 0x000fe40008000000 */
[----:B------:R2:W-:Y:S02]  /*7a00*/  UTMASTG.4D.IM2COL [UR8], [UR4] ;  /* 0x00000008040073b5 */ /* 0x0005e40008058000 */
[----:B--2---:R0:W-:Y:S02]  /*7a10*/  UTMACMDFLUSH ;  /* 0x00000000000079b7 */ /* 0x0041e40000000000 */
.L_x_119:
[----:B------:R-:W-:Y:S05]  /*7a20*/  BSYNC.RECONVERGENT B0 ;  /* 0x0000000000007941 */ /* 0x000fea0003800200 */
.L_x_118:
[----:B------:R-:W-:Y:S01]  /*7a30*/  UIADD3 UR44, UPT, UPT, UR48, 0x1, URZ ;  /* 0x00000001302c7890 */ /* 0x000fe2000fffe0ff */
[----:B------:R-:W-:Y:S03]  /*7a40*/  BSSY.RECONVERGENT B0, `(.L_x_120) ;  /* 0x0000005000007945 */ /* 0x000fe60003800200 */
[----:B------:R-:W-:Y:S04]  /*7a50*/  UISETP.NE.AND UP0, UPT, UR44, 0x3, UPT ;  /* 0x000000032c00788c */ /* 0x000fe8000bf05270 */
[----:B------:R-:W-:Y:S01]  /*7a60*/  USEL UR45, UR44, URZ, UP0 ;  /* 0x000000ff2c2d7287 */ /* 0x000fe20008000000 */
[----:B------:R-:W-:Y:S11]  /*7a70*/  @P0 BRA `(.L_x_121) ;  /* 0x0000000000040947 */ /* 0x000ff60003800000 */
[----:B------:R-:W-:Y:S04]  /*7a80*/  DEPBAR.LE SB0, 0x1 ;  /* 0x000080400000791a */ /* 0x000fe80000000000 */
.L_x_121:
[----:B------:R-:W-:Y:S05]  /*7a90*/  BSYNC.RECONVERGENT B0 ;  /* 0x0000000000007941 */ /* 0x000fea0003800200 */
.L_x_120:
[----:B------:R-:W-:Y:S01]  /*7aa0*/  BAR.SYNC.DEFER_BLOCKING 0x1, 0x80 ;  /* 0x0042000000007b1d */ /* 0x000fe20000010000 */
[----:B------:R-:W-:Y:S01]  /*7ab0*/  ISETP.NE.AND P1, PT, R74, RZ, PT ;  /* 0x000000ff4a00720c */ /* 0x000fe20003f25270 */
[----:B------:R-:W-:Y:S01]  /*7ac0*/  UISETP.NE.AND UP0, UPT, UR50, URZ, UPT ;  /* 0x000000ff3200728c */ /* 0x000fe2000bf05270 */
[----:B------:R-:W-:Y:S11]  /*7ad0*/  LEA R3, R83, UR46, 0x3 ;  /* 0x0000002e53037c11 */ /* 0x000ff6000f8e18ff */
[----:B-1----:R-:W-:Y:S01]  /*7ae0*/  @P1 SHF.L.U32 R4, R32, 0x1f, RZ ;  /* 0x0000001f20041819 */ /* 0x002fe200000006ff */
[----:B------:R-:W-:Y:S06]  /*7af0*/  BRA.U !UP0, `(.L_x_122) ;  /* 0x0000000108247547 */ /* 0x000fec000b800000 */
[----:B------:R-:W1:Y:S01]  /*7b00*/  S2R R0, SR_CgaCtaId ;  /* 0x0000000000007919 */ /* 0x000e620000008800 */
[----:B------:R-:W-:Y:S01]  /*7b10*/  IMAD.U32 R2, RZ, RZ, UR49 ;  /* 0x00000031ff027e24 */ /* 0x000fe2000f8e00ff */
[----:B------:R-:W-:Y:S04]  /*7b20*/  UIADD3 UR4, UPT, UPT, UR49, 0x1, URZ ;  /* 0x0000000131047890 */ /* 0x000fe8000fffe0ff */
[----:B------:R-:W-:Y:S01]  /*7b30*/  @P1 LEA R2, R2, UR46, 0x3 ;  /* 0x0000002e02021c11 */ /* 0x000fe2000f8e18ff */
[----:B------:R-:W-:Y:S04]  /*7b40*/  UISETP.NE.AND UP0, UPT, UR4, 0x3, UPT ;  /* 0x000000030400788c */ /* 0x000fe8000bf05270 */
[----:B------:R-:W-:Y:S01]  /*7b50*/  @P1 VIADD R5, R2, 0x118 ;  /* 0x0000011802051836 */ /* 0x000fe20000000000 */
[----:B------:R-:W-:Y:S04]  /*7b60*/  USEL UR49, UR4, URZ, UP0 ;  /* 0x000000ff04317287 */ /* 0x000fe80008000000 */
[----:B-1----:R-:W-:Y:S04]  /*7b70*/  @P1 PRMT R0, R0, 0x654, R5 ;  /* 0x0000065400001816 */ /* 0x002fe80000000005 */
[----:B------:R1:W-:Y:S04]  /*7b80*/  @P1 SYNCS.ARRIVE.TRANS64.RED.A1T0 RZ, [R0+URZ], RZ ;  /* 0x000000ff00ff19a7 */ /* 0x0003e800081004ff */
.L_x_122:
[----:B------:R-:W2:Y:S01]  /*7b90*/  @P1 SYNCS.PHASECHK.TRANS64.TRYWAIT P0, [R3+URZ+0x100], R4 ;  /* 0x00010004030015a7 */ /* 0x000ea200080011ff */
[----:B------:R-:W-:Y:S01]  /*7ba0*/  BSSY B1, `(.L_x_123) ;  /* 0x0000015000017945 */ /* 0x000fe20003800000 */
[----:B--2---:R-:W-:Y:S03]  /*7bb0*/  @P1 SEL R80, RZ, 0x1, !P0 ;  /* 0x00000001ff501807 */ /* 0x004fe60004000000 */
[----:B------:R-:W-:Y:S05]  /*7bc0*/  @!P1 BRA `(.L_x_124) ;  /* 0x0000000000489947 */ /* 0x000fea0003800000 */
[----:B------:R-:W-:Y:S01]  /*7bd0*/  ISETP.NE.AND P1, PT, R82, RZ, PT ;  /* 0x000000ff5200720c */ /* 0x000fe20003f25270 */
[----:B------:R-:W-:Y:S01]  /*7be0*/  BSSY B0, `(.L_x_125) ;  /* 0x000000a000007945 */ /* 0x000fe20003800000 */
[----:B------:R-:W-:Y:S11]  /*7bf0*/  ISETP.NE.AND P0, PT, R80, RZ, PT ;  /* 0x000000ff5000720c */ /* 0x000ff60003f05270 */
[----:B------:R-:W-:Y:S04]  /*7c00*/  @P1 IMAD R83, R83, 0x2000, R66 ;  /* 0x0000200053531824 */ /* 0x000fe800078e0242 */
[----:B------:R-:W-:Y:S01]  /*7c10*/  @P1 IMAD.IADD R4, R77, 0x1, R83 ;  /* 0x000000014d041824 */ /* 0x000fe200078e0253 */
[----:B------:R-:W-:Y:S03]  /*7c20*/  @P1 IADD3 R2, PT, PT, R76, R83, RZ ;  /* 0x000000534c021210 */ /* 0x000fe60007ffe0ff */
[----:B-1----:R-:W-:Y:S01]  /*7c30*/  @P1 IMAD.IADD R0, R65, 0x1, R4 ;  /* 0x0000000141001824 */ /* 0x002fe200078e0204 */
[----:B------:R-:W-:Y:S06]  /*7c40*/  @P0 BRA `(.L_x_126) ;  /* 0x00000000000c0947 */ /* 0x000fec0003800000 */
[----:B------:R-:W-:Y:S04]  /*7c50*/  SHF.L.U32 R32, R32, 0x1f, RZ ;  /* 0x0000001f20207819 */ /* 0x000fe800000006ff */
[----:B------:R-:W1:Y:S02]  /*7c60*/  SYNCS.PHASECHK.TRANS64.TRYWAIT P0, [R3+URZ+0x100], R32 ;  /* 0x00010020030075a7 */ /* 0x000e6400080011ff */
[----:B-1----:R-:W-:Y:S05]  /*7c70*/  @!P0 BRA `(.L_x_127) ;  /* 0x00000018009c8947 */ /* 0x002fea0003800000 */
.L_x_126:
[----:B------:R-:W-:Y:S05]  /*7c80*/  BSYNC B0 ;  /* 0x0000000000007941 */ /* 0x000fea0003800000 */
.L_x_125:
[----:B------:R-:W-:Y:S11]  /*7c90*/  ISETP.NE.AND P0, PT, R82, RZ, PT ;  /* 0x000000ff5200720c */ /* 0x000ff60003f05270 */
[----:B------:R-:W-:Y:S02]  /*7ca0*/  @!UPT UIADD3 URZ, UPT, UPT, URZ, URZ, URZ ;  /* 0x000000fffffff290 */ /* 0x000fe4000fffe0ff */
[----:B------:R2:W4:Y:S04]  /*7cb0*/  @P0 LDS.128 R48, [R83] ;  /* 0x0000000053300984 */ /* 0x0005280000000c00 */
[----:B------:R2:W1:Y:S04]  /*7cc0*/  @P0 LDS.128 R40, [R2+0x20] ;  /* 0x0000200002280984 */ /* 0x0004680000000c00 */
[----:B------:R2:W1:Y:S04]  /*7cd0*/  @P0 LDS.128 R44, [R4+0x10] ;  /* 0x00001000042c0984 */ /* 0x0004680000000c00 */
[----:B------:R2:W1:Y:S02]  /*7ce0*/  @P0 LDS.128 R36, [R0+0x10] ;  /* 0x0000100000240984 */ /* 0x0004640000000c00 */
.L_x_124:
[----:B------:R-:W-:Y:S05]  /*7cf0*/  BSYNC B1 ;  /* 0x0000000000017941 */ /* 0x000fea0003800000 */
.L_x_123:
[----:B-12---:R-:W-:Y:S05]  /*7d00*/  VIADD R0, R25, 0x10 ;  /* 0x0000001019007836 */ /* 0x006fea0000000000 */
[----:B------:R-:W-:Y:S04]  /*7d10*/  SHF.R.U32.HI R0, RZ, 0x15, R0 ;  /* 0x00000015ff007819 */ /* 0x000fe80000011600 */
[----:B------:R-:W-:Y:S11]  /*7d20*/  LOP3.LUT P0, RZ, R0, 0x3, R57, 0x48, !PT ;  /* 0x0000000300ff7812 */ /* 0x000ff60007804839 */
[----:B------:R-:W-:Y:S02]  /*7d30*/  @!UPT UIADD3 URZ, UPT, UPT, URZ, URZ, URZ ;  /* 0x000000fffffff290 */ /* 0x000fe4000fffe0ff */
[----:B------:R-:W-:Y:S05]  /*7d40*/  @!P0 BRA `(.L_x_128) ;  /* 0x0000000000408947 */ /* 0x000fea0003800000 */
[----:B------:R-:W1:Y:S01]  /*7d50*/  LDCU.64 UR8, c[0x4][0x70] ;  /* 0x01000e00ff0877ac */ /* 0x000e620008000a00 */
[----:B------:R-:W-:Y:S01]  /*7d60*/  MOV R3, 0x0 ;  /* 0x0000000000037802 */ /* 0x000fe20000000f00 */
[----:B------:R-:W-:Y:S02]  /*7d70*/  HFMA2 R12, -RZ, RZ, 0, 5.9604644775390625e-08 ;  /* 0x00000001ff0c7431 */ /* 0x000fe400000001ff */
[----:B------:R-:W-:Y:S02]  /*7d80*/  IMAD.MOV.U32 R8, RZ, RZ, 0x192 ;  /* 0x00000192ff087424 */ /* 0x000fe400078e00ff */
[----:B------:R-:W-:Y:S01]  /*7d90*/  IMAD.MOV.U32 R13, RZ, RZ, RZ ;  /* 0x000000ffff0d7224 */ /* 0x000fe200078e00ff */
[----:B------:R-:W2:Y:S01]  /*7da0*/  LDCU.64 UR6, c[0x4][0x78] ;  /* 0x01000f00ff0677ac */ /* 0x000ea20008000a00 */
[----:B------:R-:W3:Y:S01]  /*7db0*/  LDC.64 R2, c[0x4][R3] ;  /* 0x0100000003027b82 */ /* 0x000ee20000000a00 */
[----:B------:R-:W5:Y:S01]  /*7dc0*/  LDCU.64 UR4, c[0x4][0x10] ;  /* 0x01000200ff0477ac */ /* 0x000f620008000a00 */
[----:B-1----:R-:W-:Y:S01]  /*7dd0*/  MOV R5, UR9 ;  /* 0x0000000900057c02 */ /* 0x002fe20008000f00 */
[----:B------:R-:W-:Y:S01]  /*7de0*/  IMAD.U32 R4, RZ, RZ, UR8 ;  /* 0x00000008ff047e24 */ /* 0x000fe2000f8e00ff */
[----:B--2---:R-:W-:Y:S01]  /*7df0*/  MOV R7, UR7 ;  /* 0x0000000700077c02 */ /* 0x004fe20008000f00 */
[----:B------:R-:W-:Y:S01]  /*7e00*/  IMAD.U32 R6, RZ, RZ, UR6 ;  /* 0x00000006ff067e24 */ /* 0x000fe2000f8e00ff */
[----:B-----5:R-:W-:Y:S01]  /*7e10*/  MOV R11, UR5 ;  /* 0x00000005000b7c02 */ /* 0x020fe20008000f00 */
[----:B------:R-:W-:Y:S02]  /*7e20*/  IMAD.U32 R10, RZ, RZ, UR4 ;  /* 0x00000004ff0a7e24 */ /* 0x000fe4000f8e00ff */
[----:B------:R-:W-:Y:S07]  /*7e30*/  LEPC R20, `(.L_x_128) ;  /* 0x000000001014794e */ /* 0x000fee0000000000 */
[----:B---34-:R-:W-:Y:S05]  /*7e40*/  CALL.ABS.NOINC R2 ;  /* 0x0000000002007343 */ /* 0x018fea0003c00000 */
.L_x_128:
[----:B------:R-:W-:Y:S01]  /*7e50*/  ISETP.NE.AND P0, PT, R67, RZ, PT ;  /* 0x000000ff4300720c */ /* 0x000fe20003f05270 */
[----:B------:R-:W-:Y:S05]  /*7e60*/  WARPSYNC.ALL ;  /* 0x0000000000007948 */ /* 0x000fea0003800000 */
[----:B------:R-:W-:Y:S01]  /*7e70*/  R2UR UR4, R25 ;  /* 0x00000000190472ca */ /* 0x000fe200000e0000 */
[----:B------:R-:W-:Y:S01]  /*7e80*/  USHF.L.U32 UR6, UR45, 0xd, URZ ;  /* 0x0000000d2d067899 */ /* 0x000fe200080006ff */
[----:B----4-:R-:W-:Y:S01]  /*7e90*/  LOP3.LUT R0, R48, 0xffffe000, RZ, 0xc0, !PT ;  /* 0xffffe00030007812 */ /* 0x010fe200078ec0ff */
[----:B------:R-:W-:Y:S01]  /*7ea0*/  BSSY.RECONVERGENT B0, `(.L_x_129) ;  /* 0x0000065000007945 */ /* 0x000fe20003800200 */
[----:B------:R-:W-:Y:S02]  /*7eb0*/  LOP3.LUT R2, R49, 0xffffe000, RZ, 0xc0, !PT ;  /* 0xffffe00031027812 */ /* 0x000fe400078ec0ff */
[----:B------:R-:W-:Y:S01]  /*7ec0*/  LOP3.LUT R3, R50, 0xffffe000, RZ, 0xc0, !PT ;  /* 0xffffe00032037812 */ /* 0x000fe200078ec0ff */
[----:B---3--:R-:W-:Y:S01]  /*7ed0*/  VIADD R79, R66, UR6 ;  /* 0x00000006424f7c36 */ /* 0x008fe20008000000 */
[----:B------:R-:W-:Y:S02]  /*7ee0*/  LOP3.LUT R20, R51, 0xffffe000, RZ, 0xc0, !PT ;  /* 0xffffe00033147812 */ /* 0x000fe400078ec0ff */
[----:B------:R-:W-:Y:S01]  /*7ef0*/  LOP3.LUT R21, R44, 0xffffe000, RZ, 0xc0, !PT ;  /* 0xffffe0002c157812 */ /* 0x000fe200078ec0ff */
[----:B------:R-:W-:Y:S01]  /*7f00*/  IMAD.IADD R76, R76, 0x1, R79 ;  /* 0x000000014c4c7824 */ /* 0x000fe200078e024f */
[----:B------:R-:W-:Y:S01]  /*7f10*/  LOP3.LUT R26, R45, 0xffffe000, RZ, 0xc0, !PT ;  /* 0xffffe0002d1a7812 */ /* 0x000fe200078ec0ff */
[----:B------:R-:W1:Y:S01]  /*7f20*/  LDTM.x16 R4, tmem[UR4+0x10] ;  /* 0x00001004000479ee */ /* 0x000e620008240000 */
[----:B------:R-:W-:Y:S01]  /*7f30*/  LOP3.LUT R29, R46, 0xffffe000, RZ, 0xc0, !PT ;  /* 0xffffe0002e1d7812 */ /* 0x000fe200078ec0ff */
[----:B------:R-:W-:Y:S01]  /*7f40*/  NOP ;  /* 0x0000000000007918 */ /* 0x000fe20000000000 */
[----:B------:R-:W-:Y:S02]  /*7f50*/  IADD3 R75, PT, PT, R75, 0x160, RZ ;  /* 0x000001604b4b7810 */ /* 0x000fe40007ffe0ff */
[----:B------:R-:W-:Y:S02]  /*7f60*/  LOP3.LUT R28, R47, 0xffffe000, RZ, 0xc0, !PT ;  /* 0xffffe0002f1c7812 */ /* 0x000fe400078ec0ff */
[----:B------:R-:W-:Y:S02]  /*7f70*/  IADD3 R78, PT, PT, R77, R79, RZ ;  /* 0x0000004f4d4e7210 */ /* 0x000fe40007ffe0ff */
[----:B------:R-:W-:Y:S02]  /*7f80*/  LOP3.LUT R77, R75, 0xfefffff8, RZ, 0xc0, !PT ;  /* 0xfefffff84b4d7812 */ /* 0x000fe400078ec0ff */
[----:B------:R-:W-:Y:S01]  /*7f90*/  LOP3.LUT R31, R40, 0xffffe000, RZ, 0xc0, !PT ;  /* 0xffffe000281f7812 */ /* 0x000fe200078ec0ff */
[----:B------:R-:W-:Y:S01]  /*7fa0*/  IMAD.IADD R75, R65, 0x1, R78 ;  /* 0x00000001414b7824 */ /* 0x000fe200078e024e */
[----:B------:R-:W-:Y:S01]  /*7fb0*/  LOP3.LUT R30, R41, 0xffffe000, RZ, 0xc0, !PT ;  /* 0xffffe000291e7812 */ /* 0x000fe200078ec0ff */
[----:B-1----:R1:W-:Y:S01]  /*7fc0*/  SYNCS.ARRIVE.TRANS64.RED.A1T0 RZ, [R77+URZ], RZ ;  /* 0x000000ff4dff79a7 */ /* 0x0023e200081004ff */
[----:B------:R-:W-:Y:S02]  /*7fd0*/  LOP3.LUT R33, R42, 0xffffe000, RZ, 0xc0, !PT ;  /* 0xffffe0002a217812 */ /* 0x000fe400078ec0ff */
[----:B------:R-:W-:Y:S02]  /*7fe0*/  LOP3.LUT R32, R43, 0xffffe000, RZ, 0xc0, !PT ;  /* 0xffffe0002b207812 */ /* 0x000fe400078ec0ff */
[----:B------:R-:W-:Y:S02]  /*7ff0*/  LOP3.LUT R35, R36, 0xffffe000, RZ, 0xc0, !PT ;  /* 0xffffe00024237812 */ /* 0x000fe400078ec0ff */
[----:B------:R-:W-:Y:S02]  /*8000*/  LOP3.LUT R34, R37, 0xffffe000, RZ, 0xc0, !PT ;  /* 0xffffe00025227812 */ /* 0x000fe400078ec0ff */
[----:B------:R-:W-:Y:S01]  /*8010*/  LOP3.LUT R37, R38, 0xffffe000, RZ, 0xc0, !PT ;  /* 0xffffe00026257812 */ /* 0x000fe200078ec0ff */
[C---:B------:R-:W-:Y:S01]  /*8020*/  FMUL R4, R24.reuse, R4 ;  /* 0x0000000418047220 */ /* 0x040fe20000400000 */
[C---:B------:R-:W-:Y:S01]  /*8030*/  FMUL R5, R24.reuse, R5 ;  /* 0x0000000518057220 */ /* 0x040fe20000400000 */
[C---:B------:R-:W-:Y:S01]  /*8040*/  FMUL R6, R24.reuse, R6 ;  /* 0x0000000618067220 */ /* 0x040fe20000400000 */
[C---:B------:R-:W-:Y:S01]  /*8050*/  FMUL R7, R24.reuse, R7 ;  /* 0x0000000718077220 */ /* 0x040fe20000400000 */
[C---:B------:R-:W-:Y:S01]  /*8060*/  FFMA R4, R27.reuse, R0, R4 ;  /* 0x000000001b047223 */ /* 0x040fe20000000004 */
[C---:B------:R-:W-:Y:S01]  /*8070*/  FFMA R5, R27.reuse, R2, R5 ;  /* 0x000000021b057223 */ /* 0x040fe20000000005 */
[C---:B------:R-:W-:Y:S01]  /*8080*/  FFMA R6, R27.reuse, R3, R6 ;  /* 0x000000031b067223 */ /* 0x040fe20000000006 */
[C---:B------:R-:W-:Y:S01]  /*8090*/  FFMA R7, R27.reuse, R20, R7 ;  /* 0x000000141b077223 */ /* 0x040fe20000000007 */
[C---:B------:R-:W-:Y:S01]  /*80a0*/  FMUL R8, R24.reuse, R8 ;  /* 0x0000000818087220 */ /* 0x040fe20000400000 */
[C---:B------:R-:W-:Y:S01]  /*80b0*/  FMUL R9, R24.reuse, R9 ;  /* 0x0000000918097220 */ /* 0x040fe20000400000 */
[C---:B------:R-:W-:Y:S01]  /*80c0*/  FMUL R10, R24.reuse, R10 ;  /* 0x0000000a180a7220 */ /* 0x040fe20000400000 */
[C---:B------:R-:W-:Y:S01]  /*80d0*/  FMUL R11, R24.reuse, R11 ;  /* 0x0000000b180b7220 */ /* 0x040fe20000400000 */
[----:B------:R-:W-:Y:S01]  /*80e0*/  F2FP.TF32.F32.PACK_B R4, R4 ;  /* 0x00000004ff04723e */ /* 0x000fe200024050ff */
[C---:B------:R-:W-:Y:S01]  /*80f0*/  FFMA R8, R27.reuse, R21, R8 ;  /* 0x000000151b087223 */ /* 0x040fe20000000008 */
[----:B------:R-:W-:Y:S01]  /*8100*/  F2FP.TF32.F32.PACK_B R5, R5 ;  /* 0x00000005ff05723e */ /* 0x000fe200024050ff */
[C---:B------:R-:W-:Y:S01]  /*8110*/  FFMA R9, R27.reuse, R26, R9 ;  /* 0x0000001a1b097223 */ /* 0x040fe20000000009 */
[----:B------:R-:W-:Y:S01]  /*8120*/  F2FP.TF32.F32.PACK_B R6, R6 ;  /* 0x00000006ff06723e */ /* 0x000fe200024050ff */
[C---:B------:R-:W-:Y:S01]  /*8130*/  FFMA R10, R27.reuse, R29, R10 ;  /* 0x0000001d1b0a7223 */ /* 0x040fe2000000000a */
[----:B------:R-:W-:Y:S01]  /*8140*/  F2FP.TF32.F32.PACK_B R7, R7 ;  /* 0x00000007ff07723e */ /* 0x000fe200024050ff */
[C---:B------:R-:W-:Y:S01]  /*8150*/  FFMA R11, R27.reuse, R28, R11 ;  /* 0x0000001c1b0b7223 */ /* 0x040fe2000000000b */
[C---:B------:R-:W-:Y:S01]  /*8160*/  FMUL R12, R24.reuse, R12 ;  /* 0x0000000c180c7220 */ /* 0x040fe20000400000 */
[----:B------:R-:W-:Y:S01]  /*8170*/  F2FP.TF32.F32.PACK_B R8, R8 ;  /* 0x00000008ff08723e */ /* 0x000fe200024050ff */
[C---:B------:R-:W-:Y:S01]  /*8180*/  FMUL R13, R24.reuse, R13 ;  /* 0x0000000d180d7220 */ /* 0x040fe20000400000 */
[----:B------:R1:W-:Y:S01]  /*8190*/  STS.128 [R66+UR6], R4 ;  /* 0x0000000442007988 */ /* 0x0003e20008000c06 */
        /* <DEDUP_REMOVED lines=8> */
[----:B------:R-:W-:Y:S01]  /*8220*/  FFMA R15, R27, R32, R15 ;  /* 0x000000201b0f7223 */ /* 0x000fe2000000000f */
[C---:B------:R-:W-:Y:S01]  /*8230*/  FMUL R16, R24.reuse, R16 ;  /* 0x0000001018107220 */ /* 0x040fe20000400000 */
[----:B------:R-:W-:Y:S01]  /*8240*/  F2FP.TF32.F32.PACK_B R12, R12 ;  /* 0x0000000cff0c723e */ /* 0x000fe200024050ff */
[----:B------:R1:W-:Y:S01]  /*8250*/  STS.128 [R78+0x10], R8 ;  /* 0x000010084e007388 */ /* 0x0003e20000000c00 */
[C---:B------:R-:W-:Y:S01]  /*8260*/  FMUL R17, R24.reuse, R17 ;  /* 0x0000001118117220 */ /* 0x040fe20000400000 */
[----:B------:R-:W-:Y:S01]  /*8270*/  LOP3.LUT R36, R39, 0xffffe000, RZ, 0xc0, !PT ;  /* 0xffffe00027247812 */ /* 0x000fe200078ec0ff */
[C---:B------:R-:W-:Y:S01]  /*8280*/  FMUL R18, R24.reuse, R18 ;  /* 0x0000001218127220 */ /* 0x040fe20000400000 */
[----:B------:R-:W-:Y:S01]  /*8290*/  FMUL R19, R24, R19 ;  /* 0x0000001318137220 */ /* 0x000fe20000400000 */
[----:B------:R-:W-:Y:S01]  /*82a0*/  F2FP.TF32.F32.PACK_B R13, R13 ;  /* 0x0000000dff0d723e */ /* 0x000fe200024050ff */
[C---:B------:R-:W-:Y:S01]  /*82b0*/  FFMA R16, R27.reuse, R35, R16 ;  /* 0x000000231b107223 */ /* 0x040fe20000000010 */
[----:B------:R-:W-:Y:S01]  /*82c0*/  F2FP.TF32.F32.PACK_B R14, R14 ;  /* 0x0000000eff0e723e */ /* 0x000fe200024050ff */
[C---:B------:R-:W-:Y:S01]  /*82d0*/  FFMA R17, R27.reuse, R34, R17 ;  /* 0x000000221b117223 */ /* 0x040fe20000000011 */
[----:B------:R-:W-:Y:S01]  /*82e0*/  F2FP.TF32.F32.PACK_B R15, R15 ;  /* 0x0000000fff0f723e */ /* 0x000fe200024050ff */
[C---:B------:R-:W-:Y:S01]  /*82f0*/  FFMA R18, R27.reuse, R37, R18 ;  /* 0x000000251b127223 */ /* 0x040fe20000000012 */
[----:B------:R-:W-:Y:S01]  /*8300*/  FFMA R19, R27, R36, R19 ;  /* 0x000000241b137223 */ /* 0x000fe20000000013 */
[----:B------:R-:W-:Y:S02]  /*8310*/  F2FP.TF32.F32.PACK_B R16, R16 ;  /* 0x00000010ff10723e */ /* 0x000fe400024050ff */
[----:B------:R1:W-:Y:S01]  /*8320*/  STS.128 [R76+0x20], R12 ;  /* 0x0000200c4c007388 */ /* 0x0003e20000000c00 */
[----:B------:R-:W-:Y:S02]  /*8330*/  F2FP.TF32.F32.PACK_B R17, R17 ;  /* 0x00000011ff11723e */ /* 0x000fe400024050ff */
        /* <DEDUP_REMOVED lines=14> */
[----:B------:R-:W-:Y:S01]  /*8420*/  UIADD3 UR7, UPT, UPT, UR46, UR6, URZ ;  /* 0x000000062e077290 */ /* 0x000fe2000fffe0ff */
[----:B------:R-:W-:Y:S01]  /*8430*/  R2UR UR12, R71 ;  /* 0x00000000470c72ca */ /* 0x000fe200000e0000 */
[----:B------:R-:W-:Y:S02]  /*8440*/  UIADD3 UR9, UPT, UPT, UR47, 0x10, URZ ;  /* 0x000000102f097890 */ /* 0x000fe4000fffe0ff */
[----:B------:R-:W-:Y:S02]  /*8450*/  UIADD3 UR8, UPT, UPT, UR7, 0x200, URZ ;  /* 0x0000020007087890 */ /* 0x000fe4000fffe0ff */
[----:B------:R-:W-:Y:S02]  /*8460*/  UIADD3 UR7, UPT, UPT, UR7, 0x1200, URZ ;  /* 0x0000120007077890 */ /* 0x000fe4000fffe0ff */
[----:B------:R-:W-:Y:S02]  /*8470*/  UIADD3 UR13, UPT, UPT, UR47, 0x30, URZ ;  /* 0x000000302f0d7890 */ /* 0x000fe4000fffe0ff */
[----:B--2---:R-:W-:Y:S04]  /*8480*/  UIADD3 UR4, UP0, UPT, UR14, 0x680, URZ ;  /* 0x000006800e047890 */ /* 0x004fe8000ff1e0ff */
[----:B------:R-:W-:Y:S09]  /*8490*/  UIADD3.X UR5, UPT, UPT, URZ, UR15, URZ, UP0, !UPT ;  /* 0x0000000fff057290 */ /* 0x000ff200087fe4ff */
[----:B------:R2:W-:Y:S02]  /*84a0*/  UTMASTG.4D.IM2COL [UR8], [UR4] ;  /* 0x00000008040073b5 */ /* 0x0005e40008058000 */
[----:B--2---:R-:W-:Y:S01]  /*84b0*/  UMOV UR8, UR7 ;  /* 0x0000000700087c82 */ /* 0x004fe20008000000 */
[----:B------:R-:W-:Y:S02]  /*84c0*/  UMOV UR9, UR13 ;  /* 0x0000000d00097c82 */ /* 0x000fe40008000000 */
[----:B------:R2:W-:Y:S02]  /*84d0*/  UTMASTG.4D.IM2COL [UR8], [UR4] ;  /* 0x00000008040073b5 */ /* 0x0005e40008058000 */
[----:B--2---:R0:W-:Y:S02]  /*84e0*/  UTMACMDFLUSH ;  /* 0x00000000000079b7 */ /* 0x0041e40000000000 */
.L_x_130:
[----:B------:R-:W-:Y:S05]  /*84f0*/  BSYNC.RECONVERGENT B0 ;  /* 0x0000000000007941 */ /* 0x000fea0003800200 */
.L_x_129:
[----:B------:R-:W-:Y:S01]  /*8500*/  UIADD3 UR4, UPT, UPT, UR45, 0x1, URZ ;  /* 0x000000012d047890 */ /* 0x000fe2000fffe0ff */
[----:B------:R-:W-:Y:S03]  /*8510*/  BSSY.RECONVERGENT B0, `(.L_x_131) ;  /* 0x0000008000007945 */ /* 0x000fe60003800200 */
[----:B------:R-:W-:Y:S04]  /*8520*/  UISETP.NE.AND UP0, UPT, UR4, 0x3, UPT ;  /* 0x000000030400788c */ /* 0x000fe8000bf05270 */
[----:B------:R-:W-:Y:S02]  /*8530*/  UISETP.EQ.XOR UP1, UPT, UR44, 0x3, !UP0 ;  /* 0x000000032c00788c */ /* 0x000fe4000c722a70 */
[----:B------:R-:W-:Y:S02]  /*8540*/  USEL UR48, UR4, URZ, UP0 ;  /* 0x000000ff04307287 */ /* 0x000fe40008000000 */
[----:B------:R-:W-:Y:S04]  /*8550*/  USEL UR5, URZ, 0x1, !UP1 ;  /* 0x00000001ff057887 */ /* 0x000fe8000c800000 */
[----:B------:R-:W-:Y:S01]  /*8560*/  ULOP3.LUT UR51, UR51, UR5, URZ, 0x3c, !UPT ;  /* 0x0000000533337292 */ /* 0x000fe2000f8e3cff */
[----:B------:R-:W-:Y:S11]  /*8570*/  @P0 BRA `(.L_x_132) ;  /* 0x0000000000040947 */ /* 0x000ff60003800000 */
[----:B------:R-:W-:Y:S04]  /*8580*/  DEPBAR.LE SB0, 0x1 ;  /* 0x000080400000791a */ /* 0x000fe80000000000 */
.L_x_132:
[----:B------:R-:W-:Y:S05]  /*8590*/  BSYNC.RECONVERGENT B0 ;  /* 0x0000000000007941 */ /* 0x000fea0003800200 */
.L_x_131:
[----:B------:R-:W-:Y:S01]  /*85a0*/  BAR.SYNC.DEFER_BLOCKING 0x1, 0x80 ;  /* 0x0042000000007b1d */ /* 0x000fe20000010000 */
[----:B------:R-:W-:Y:S01]  /*85b0*/  UISETP.NE.AND UP0, UPT, UR50, -0x2, UPT ;  /* 0xfffffffe3200788c */ /* 0x000fe2000bf05270 */
[----:B------:R-:W-:Y:S08]  /*85c0*/  IADD3 R0, PT, PT, R22, 0x1, RZ ;  /* 0x0000000116007810 */ /* 0x000ff00007ffe0ff */
[----:B------:R-:W-:Y:S05]  /*85d0*/  BRA.U !UP0, `(.L_x_133) ;  /* 0x0000000108287547 */ /* 0x000fea000b800000 */
[----:B------:R-:W2:Y:S01]  /*85e0*/  S2R R2, SR_CgaCtaId ;  /* 0x0000000000027919 */ /* 0x000ea20000008800 */
[----:B------:R-:W-:Y:S01]  /*85f0*/  ISETP.NE.AND P0, PT, R74, RZ, PT ;  /* 0x000000ff4a00720c */ /* 0x000fe20003f05270 */
[----:B------:R-:W-:Y:S01]  /*8600*/  IMAD.U32 R3, RZ, RZ, UR49 ;  /* 0x00000031ff037e24 */ /* 0x000fe2000f8e00ff */
[----:B------:R-:W-:Y:S04]  /*8610*/  UIADD3 UR4, UPT, UPT, UR49, 0x1, URZ ;  /* 0x0000000131047890 */ /* 0x000fe8000fffe0ff */
[----:B------:R-:W-:Y:S04]  /*8620*/  UISETP.NE.AND UP0, UPT, UR4, 0x3, UPT ;  /* 0x000000030400788c */ /* 0x000fe8000bf05270 */
[----:B------:R-:W-:Y:S03]  /*8630*/  USEL UR49, UR4, URZ, UP0 ;  /* 0x000000ff04317287 */ /* 0x000fe60008000000 */
[----:B------:R-:W-:Y:S05]  /*8640*/  @P0 LEA R3, R3, UR46, 0x3 ;  /* 0x0000002e03030c11 */ /* 0x000fea000f8e18ff */
[----:B------:R-:W-:Y:S05]  /*8650*/  @P0 VIADD R3, R3, 0x118 ;  /* 0x0000011803030836 */ /* 0x000fea0000000000 */
[----:B--2---:R-:W-:Y:S04]  /*8660*/  @P0 PRMT R2, R2, 0x654, R3 ;  /* 0x0000065402020816 */ /* 0x004fe80000000003 */
[----:B------:R2:W-:Y:S03]  /*8670*/  @P0 SYNCS.ARRIVE.TRANS64.RED.A1T0 RZ, [R2+URZ], RZ ;  /* 0x000000ff02ff09a7 */ /* 0x0005e600081004ff */
.L_x_133:
[----:B------:R-:W-:Y:S01]  /*8680*/  R2UR UR5, R58 ;  /* 0x000000003a0572ca */ /* 0x000fe200000e0000 */
[----:B------:R-:W-:Y:S01]  /*8690*/  UISETP.NE.AND UP0, UPT, UR60, URZ, UPT ;  /* 0x000000ff3c00728c */ /* 0x000fe2000bf05270 */
[----:B------:R-:W-:Y:S01]  /*86a0*/  R2UR UR4, R59 ;  /* 0x000000003b0472ca */ /* 0x000fe200000e0000 */
[----:B------:R-:W-:Y:S01]  /*86b0*/  UIADD3 UR50, UPT, UPT, UR50, 0x2, URZ ;  /* 0x0000000232327890 */ /* 0x000fe2000fffe0ff */
[C---:B------:R-:W-:Y:S01]  /*86c0*/  ISETP.NE.AND P0, PT, R0.reuse, 0x2, PT ;  /* 0x000000020000780c */ /* 0x040fe20003f05270 */
[----:B------:R-:W-:Y:S01]  /*86d0*/  UMOV UR45, UR61 ;  /* 0x0000003d002d7c82 */ /* 0x000fe20008000000 */
[----:B------:R-:W-:Y:S02]  /*86e0*/  LOP3.LUT R63, R63, 0x1, RZ, 0x3c, !PT ;  /* 0x000000013f3f7812 */ /* 0x000fe400078e3cff */
[----:B------:R-:W-:Y:S02]  /*86f0*/  SEL R3, RZ, 0x1, P0 ;  /* 0x00000001ff037807 */ /* 0x000fe40000000000 */
[----:B------:R-:W-:Y:S02]  /*8700*/  SEL R22, R0, RZ, P0 ;  /* 0x000000ff00167207 */ /* 0x000fe40000000000 */
[----:B------:R-:W-:Y:S01]  /*8710*/  LOP3.LUT R64, R64, R3, RZ, 0x3c, !PT ;  /* 0x0000000340407212 */ /* 0x000fe200078e3cff */
[----:B------:R-:W-:Y:S02]  /*8720*/  UIADD3 UR20, UPT, UPT, UR36, UR5, URZ ;  /* 0x0000000524147290 */ /* 0x000fe4000fffe0ff */
[----:B------:R-:W-:Y:S01]  /*8730*/  UIADD3 UR44, UPT, UPT, UR37, UR4, URZ ;  /* 0x00000004252c7290 */ /* 0x000fe2000fffe0ff */
[----:B------:R-:W-:Y:S11]  /*8740*/  BRA.U UP0, `(.L_x_134) ;  /* 0xffffffd9009c7547 */ /* 0x000ff6000b83ffff */
[----:B------:R-:W-:-:S13]  /*8750*/  R2UR UR4, R60 ;  /* 0x000000003c0472ca */ /* 0x000fda00000e0000 */
[----:B------:R-:W-:-:S09]  /*8760*/  UISETP.NE.AND UP0, UPT, UR4, URZ, UPT ;  /* 0x000000ff0400728c */ /* 0x000fd2000bf05270 */
[----:B------:R-:W-:Y:S05]  /*8770*/  BRA.U !UP0, `(.L_x_135) ;  /* 0x0000000108487547 */ /* 0x000fea000b800000 */
[----:B------:R-:W3:Y:S02]  /*8780*/  LDCU.64 UR4, c[0x0][0x890] ;  /* 0x00011200ff0477ac */ /* 0x000ee40008000a00 */
[----:B---3--:R-:W-:-:S04]  /*8790*/  UISETP.NE.U32.AND UP0, UPT, UR4, URZ, UPT ;  /* 0x000000ff0400728c */ /* 0x008fc8000bf05070 */
[----:B------:R-:W-:-:S09]  /*87a0*/  UISETP.NE.AND.EX UP0, UPT, UR5, URZ, UPT, UP0 ;  /* 0x000000ff0500728c */ /* 0x000fd2000bf05300 */
[----:B------:R-:W-:Y:S05]  /*87b0*/  BRA.U UP0, `(.L_x_136) ;  /* 0x00000001000c7547 */ /* 0x000fea000b800000 */
[----:B------:R-:W-:-:S13]  /*87c0*/  FSETP.NEU.AND P0, PT, R27, RZ, PT ;  /* 0x000000ff1b00720b */ /* 0x000fda0003f0d000 */
[----:B------:R-:W-:Y:S05]  /*87d0*/  @!P0 EXIT ;  /* 0x000000000000894d */ /* 0x000fea0003800000 */
[----:B------:R-:W-:Y:S05]  /*87e0*/  BRA `(.L_x_135) ;  /* 0x00000000002c7947 */ /* 0x000fea0003800000 */
.L_x_136:
[----:B------:R-:W-:Y:S01]  /*87f0*/  ISETP.NE.AND P0, PT, R73, RZ, PT ;  /* 0x000000ff4900720c */ /* 0x000fe20003f05270 */
[----:B------:R-:W-:-:S12]  /*8800*/  BSSY.RECONVERGENT B0, `(.L_x_135) ;  /* 0x0000009000007945 */ /* 0x000fd80003800200 */
[----:B------:R-:W-:Y:S05]  /*8810*/  @P0 BRA `(.L_x_137) ;  /* 0x0000000000140947 */ /* 0x000fea0003800000 */
[----:B------:R-:W3:Y:S02]  /*8820*/  LDCU.64 UR4, c[0x0][0x888] ;  /* 0x00011100ff0477ac */ /* 0x000ee40008000a00 */
[----:B---3--:R-:W-:-:S04]  /*8830*/  ISETP.NE.U32.AND P0, PT, RZ, UR4, PT ;  /* 0x00000004ff007c0c */ /* 0x008fc8000bf05070 */
[----:B------:R-:W-:-:S13]  /*8840*/  ISETP.NE.AND.EX P0, PT, RZ, UR5, PT, P0 ;  /* 0x00000005ff007c0c */ /* 0x000fda000bf05300 */
[----:B------:R-:W-:Y:S05]  /*8850*/  @!P0 EXIT ;  /* 0x000000000000894d */ /* 0x000fea0003800000 */
[----:B------:R-:W-:Y:S05]  /*8860*/  BRA `(.L_x_138) ;  /* 0x0000000000087947 */ /* 0x000fea0003800000 */
.L_x_137:
[----:B------:R-:W-:-:S13]  /*8870*/  FSETP.NEU.AND P0, PT, R27, RZ, PT ;  /* 0x000000ff1b00720b */ /* 0x000fda0003f0d000 */
[----:B------:R-:W-:Y:S05]  /*8880*/  @!P0 EXIT ;  /* 0x000000000000894d */ /* 0x000fea0003800000 */
.L_x_138:
[----:B------:R-:W-:Y:S05]  /*8890*/  BSYNC.RECONVERGENT B0 ;  /* 0x0000000000007941 */ /* 0x000fea0003800200 */
.L_x_135:
[----:B------:R-:W3:Y:S01]  /*88a0*/  S2UR UR5, SR_CgaCtaId ;  /* 0x00000000000579c3 */ /* 0x000ee20000008800 */
[----:B------:R-:W-:Y:S01]  /*88b0*/  ULEA UR4, UR49, UR46, 0x3 ;  /* 0x0000002e31047291 */ /* 0x000fe2000f8e18ff */
[----:B------:R-:W-:-:S04]  /*88c0*/  DEPBAR.LE SB0, 0x0 ;  /* 0x000080000000791a */ /* 0x000fc80000000000 */
[----:B------:R-:W-:-:S04]  /*88d0*/  UIADD3 UR4, UPT, UPT, UR4, 0x118, URZ ;  /* 0x0000011804047890 */ /* 0x000fc8000fffe0ff */
[----:B---3--:R-:W-:-:S09]  /*88e0*/  UPRMT UR4, UR5, 0x654, UR4 ;  /* 0x0000065405047896 */ /* 0x008fd20008000004 */
[----:B------:R-:W-:Y:S01]  /*88f0*/  SYNCS.ARRIVE.TRANS64.RED.A1T0 RZ, [UR4], RZ ;  /* 0x000000ffffff79a7 */ /* 0x000fe20008100404 */
[----:B------:R-:W-:Y:S05]  /*8900*/  EXIT ;  /* 0x000000000000794d */ /* 0x000fea0003800000 */
.L_x_25:
[----:B------:R-:W-:Y:S07]  /*8910*/  MOV R0, UR17 ;  /* 0x0000001100007c02 */ /* 0x000fee0008000f00 */
.L_x_139:
[----:B-1----:R1:W2:Y:S02]  /*8920*/  SYNCS.PHASECHK.TRANS64.TRYWAIT P0, [R0+URZ+0x80], R5 ;  /* 0x00008005000075a7 */ /* 0x0022a400080011ff */
[----:B--2---:R-:W-:Y:S05]  /*8930*/  @!P0 NANOSLEEP.SYNCS 0x989680 ;  /* 0x009896800000895d */ /* 0x004fea0003900000 */
[----:B------:R-:W2:Y:S02]  /*8940*/  @!P0 SYNCS.PHASECHK.TRANS64 P0, [R0+URZ+0x80], R5 ;  /* 0x00008005000085a7 */ /* 0x000ea400080010ff */
[----:B--2---:R-:W-:Y:S05]  /*8950*/  @!P0 BRA `(.L_x_139) ;  /* 0xfffffffc00f08947 */ /* 0x004fea000383ffff */
[----:B------:R-:W-:Y:S05]  /*8960*/  BRA `(.L_x_24) ;  /* 0xffffff9000c87947 */ /* 0x000fea000383ffff */
.L_x_32:
[----:B------:R-:W-:Y:S07]  /*8970*/  MOV R0, UR17 ;  /* 0x0000001100007c02 */ /* 0x000fee0008000f00 */
.L_x_140:
[----:B-1----:R1:W2:Y:S02]  /*8980*/  SYNCS.PHASECHK.TRANS64.TRYWAIT P0, [R0+URZ+0x80], R5 ;  /* 0x00008005000075a7 */ /* 0x0022a400080011ff */
[----:B--2---:R-:W-:Y:S05]  /*8990*/  @!P0 NANOSLEEP.SYNCS 0x989680 ;  /* 0x009896800000895d */ /* 0x004fea0003900000 */
[----:B------:R-:W2:Y:S02]  /*89a0*/  @!P0 SYNCS.PHASECHK.TRANS64 P0, [R0+URZ+0x80], R5 ;  /* 0x00008005000085a7 */ /* 0x000ea400080010ff */
[----:B--2---:R-:W-:Y:S05]  /*89b0*/  @!P0 BRA `(.L_x_140) ;  /* 0xfffffffc00f08947 */ /* 0x004fea000383ffff */
[----:B------:R-:W-:Y:S05]  /*89c0*/  BRA `(.L_x_31) ;  /* 0xffffff9800247947 */ /* 0x000fea000383ffff */
.L_x_37:
[----:B------:R-:W-:-:S07]  /*89d0*/  MOV R0, UR25 ;  /* 0x0000001900007c02 */ /* 0x000fce0008000f00 */
.L_x_141:
[----:B-1----:R1:W2:Y:S02]  /*89e0*/  SYNCS.PHASECHK.TRANS64.TRYWAIT P0, [R0+URZ+0x140], R3 ;  /* 0x00014003000075a7 */ /* 0x0022a400080011ff */
[----:B--2---:R-:W-:Y:S05]  /*89f0*/  @!P0 NANOSLEEP.SYNCS 0x989680 ;  /* 0x009896800000895d */ /* 0x004fea0003900000 */
[----:B------:R-:W2:Y:S02]  /*8a00*/  @!P0 SYNCS.PHASECHK.TRANS64 P0, [R0+URZ+0x140], R3 ;  /* 0x00014003000085a7 */ /* 0x000ea400080010ff */
[----:B--2---:R-:W-:Y:S05]  /*8a10*/  @!P0 BRA `(.L_x_141) ;  /* 0xfffffffc00f08947 */ /* 0x004fea000383ffff */
[----:B------:R-:W-:Y:S05]  /*8a20*/  BRA `(.L_x_142) ;  /* 0xffffff9800f07947 */ /* 0x000fea000383ffff */
.L_x_41:
[----:B------:R-:W-:-:S07]  /*8a30*/  MOV R0, UR4 ;  /* 0x0000000400007c02 */ /* 0x000fce0008000f00 */
.L_x_143:
[----:B-1----:R1:W2:Y:S02]  /*8a40*/  SYNCS.PHASECHK.TRANS64.TRYWAIT P0, [R0+URZ], R3 ;  /* 0x00000003000075a7 */ /* 0x0022a400080011ff */
[----:B--2---:R-:W-:Y:S05]  /*8a50*/  @!P0 NANOSLEEP.SYNCS 0x989680 ;  /* 0x009896800000895d */ /* 0x004fea0003900000 */
[----:B------:R-:W2:Y:S02]  /*8a60*/  @!P0 SYNCS.PHASECHK.TRANS64 P0, [R0+URZ], R3 ;  /* 0x00000003000085a7 */ /* 0x000ea400080010ff */
[----:B--2---:R-:W-:Y:S05]  /*8a70*/  @!P0 BRA `(.L_x_143) ;  /* 0xfffffffc00f08947 */ /* 0x004fea000383ffff */
[----:B------:R-:W-:Y:S05]  /*8a80*/  BRA `(.L_x_144) ;  /* 0xffffffa000887947 */ /* 0x000fea000383ffff */
.L_x_42:
[----:B------:R-:W-:-:S07]  /*8a90*/  MOV R0, UR5 ;  /* 0x0000000500007c02 */ /* 0x000fce0008000f00 */
.L_x_145:
[----:B-1----:R1:W2:Y:S02]  /*8aa0*/  SYNCS.PHASECHK.TRANS64.TRYWAIT P0, [R0+URZ], R3 ;  /* 0x00000003000075a7 */ /* 0x0022a400080011ff */
[----:B--2---:R-:W-:Y:S05]  /*8ab0*/  @!P0 NANOSLEEP.SYNCS 0x989680 ;  /* 0x009896800000895d */ /* 0x004fea0003900000 */
[----:B------:R-:W2:Y:S02]  /*8ac0*/  @!P0 SYNCS.PHASECHK.TRANS64 P0, [R0+URZ], R3 ;  /* 0x00000003000085a7 */ /* 0x000ea400080010ff */
[----:B--2---:R-:W-:Y:S05]  /*8ad0*/  @!P0 BRA `(.L_x_145) ;  /* 0xfffffffc00f08947 */ /* 0x004fea000383ffff */
[----:B------:R-:W-:Y:S05]  /*8ae0*/  BRA `(.L_x_146) ;  /* 0xffffffa000987947 */ /* 0x000fea000383ffff */
.L_x_43:
[----:B------:R-:W-:-:S07]  /*8af0*/  MOV R0, UR5 ;  /* 0x0000000500007c02 */ /* 0x000fce0008000f00 */
.L_x_147:
[----:B-1----:R1:W2:Y:S02]  /*8b00*/  SYNCS.PHASECHK.TRANS64.TRYWAIT P0, [R0+URZ], R3 ;  /* 0x00000003000075a7 */ /* 0x0022a400080011ff */
[----:B--2---:R-:W-:Y:S05]  /*8b10*/  @!P0 NANOSLEEP.SYNCS 0x989680 ;  /* 0x009896800000895d */ /* 0x004fea0003900000 */
[----:B------:R-:W2:Y:S02]  /*8b20*/  @!P0 SYNCS.PHASECHK.TRANS64 P0, [R0+URZ], R3 ;  /* 0x00000003000085a7 */ /* 0x000ea400080010ff */
[----:B--2---:R-:W-:Y:S05]  /*8b30*/  @!P0 BRA `(.L_x_147) ;  /* 0xfffffffc00f08947 */ /* 0x004fea000383ffff */
[----:B------:R-:W-:Y:S05]  /*8b40*/  BRA `(.L_x_148) ;  /* 0xffffffa000a87947 */ /* 0x000fea000383ffff */
.L_x_44:
[----:B------:R-:W-:-:S07]  /*8b50*/  MOV R0, UR5 ;  /* 0x0000000500007c02 */ /* 0x000fce0008000f00 */
.L_x_149:
[----:B-1----:R1:W2:Y:S02]  /*8b60*/  SYNCS.PHASECHK.TRANS64.TRYWAIT P0, [R0+URZ], R3 ;  /* 0x00000003000075a7 */ /* 0x0022a400080011ff */
[----:B--2---:R-:W-:Y:S05]  /*8b70*/  @!P0 NANOSLEEP.SYNCS 0x989680 ;  /* 0x009896800000895d */ /* 0x004fea0003900000 */
[----:B------:R-:W2:Y:S02]  /*8b80*/  @!P0 SYNCS.PHASECHK.TRANS64 P0, [R0+URZ], R3 ;  /* 0x00000003000085a7 */ /* 0x000ea400080010ff */
[----:B--2---:R-:W-:Y:S05]  /*8b90*/  @!P0 BRA `(.L_x_149) ;  /* 0xfffffffc00f08947 */ /* 0x004fea000383ffff */
[----:B------:R-:W-:Y:S05]  /*8ba0*/  BRA `(.L_x_150) ;  /* 0xffffffa000b87947 */ /* 0x000fea000383ffff */
.L_x_45:
[----:B------:R-:W-:-:S07]  /*8bb0*/  MOV R0, UR5 ;  /* 0x0000000500007c02 */ /* 0x000fce0008000f00 */
.L_x_151:
[----:B-1----:R1:W2:Y:S02]  /*8bc0*/  SYNCS.PHASECHK.TRANS64.TRYWAIT P0, [R0+URZ], R3 ;  /* 0x00000003000075a7 */ /* 0x0022a400080011ff */
[----:B--2---:R-:W-:Y:S05]  /*8bd0*/  @!P0 NANOSLEEP.SYNCS 0x989680 ;  /* 0x009896800000895d */ /* 0x004fea0003900000 */
[----:B------:R-:W2:Y:S02]  /*8be0*/  @!P0 SYNCS.PHASECHK.TRANS64 P0, [R0+URZ], R3 ;  /* 0x00000003000085a7 */ /* 0x000ea400080010ff */
[----:B--2---:R-:W-:Y:S05]  /*8bf0*/  @!P0 BRA `(.L_x_151) ;  /* 0xfffffffc00f08947 */ /* 0x004fea000383ffff */
[----:B------:R-:W-:Y:S05]  /*8c00*/  BRA `(.L_x_152) ;  /* 0xffffffa000c87947 */ /* 0x000fea000383ffff */
.L_x_46:
[----:B------:R-:W-:-:S07]  /*8c10*/  MOV R0, UR5 ;  /* 0x0000000500007c02 */ /* 0x000fce0008000f00 */
.L_x_153:
[----:B-1----:R1:W2:Y:S02]  /*8c20*/  SYNCS.PHASECHK.TRANS64.TRYWAIT P0, [R0+URZ], R3 ;  /* 0x00000003000075a7 */ /* 0x0022a400080011ff */
[----:B--2---:R-:W-:Y:S05]  /*8c30*/  @!P0 NANOSLEEP.SYNCS 0x989680 ;  /* 0x009896800000895d */ /* 0x004fea0003900000 */
[----:B------:R-:W2:Y:S02]  /*8c40*/  @!P0 SYNCS.PHASECHK.TRANS64 P0, [R0+URZ], R3 ;  /* 0x00000003000085a7 */ /* 0x000ea400080010ff */
[----:B--2---:R-:W-:Y:S05]  /*8c50*/  @!P0 BRA `(.L_x_153) ;  /* 0xfffffffc00f08947 */ /* 0x004fea000383ffff */
[----:B------:R-:W-:Y:S05]  /*8c60*/  BRA `(.L_x_154) ;  /* 0xffffffa000d87947 */ /* 0x000fea000383ffff */
.L_x_47:
[----:B------:R-:W-:-:S07]  /*8c70*/  MOV R0, UR5 ;  /* 0x0000000500007c02 */ /* 0x000fce0008000f00 */
.L_x_155:
[----:B-1----:R1:W2:Y:S02]  /*8c80*/  SYNCS.PHASECHK.TRANS64.TRYWAIT P0, [R0+URZ], R3 ;  /* 0x00000003000075a7 */ /* 0x0022a400080011ff */
[----:B--2---:R-:W-:Y:S05]  /*8c90*/  @!P0 NANOSLEEP.SYNCS 0x989680 ;  /* 0x009896800000895d */ /* 0x004fea0003900000 */
[----:B------:R-:W2:Y:S02]  /*8ca0*/  @!P0 SYNCS.PHASECHK.TRANS64 P0, [R0+URZ], R3 ;  /* 0x00000003000085a7 */ /* 0x000ea400080010ff */
[----:B--2---:R-:W-:Y:S05]  /*8cb0*/  @!P0 BRA `(.L_x_155) ;  /* 0xfffffffc00f08947 */ /* 0x004fea000383ffff */
[----:B------:R-:W-:Y:S05]  /*8cc0*/  BRA `(.L_x_156) ;  /* 0xffffffa000e87947 */ /* 0x000fea000383ffff */
.L_x_48:
[----:B------:R-:W-:-:S07]  /*8cd0*/  MOV R0, UR5 ;  /* 0x0000000500007c02 */ /* 0x000fce0008000f00 */
.L_x_157:
[----:B-1----:R1:W2:Y:S02]  /*8ce0*/  SYNCS.PHASECHK.TRANS64.TRYWAIT P0, [R0+URZ], R3 ;  /* 0x00000003000075a7 */ /* 0x0022a400080011ff */
[----:B--2---:R-:W-:Y:S05]  /*8cf0*/  @!P0 NANOSLEEP.SYNCS 0x989680 ;  /* 0x009896800000895d */ /* 0x004fea0003900000 */
[----:B------:R-:W2:Y:S02]  /*8d00*/  @!P0 SYNCS.PHASECHK.TRANS64 P0, [R0+URZ], R3 ;  /* 0x00000003000085a7 */ /* 0x000ea400080010ff */
[----:B--2---:R-:W-:Y:S05]  /*8d10*/  @!P0 BRA `(.L_x_157) ;  /* 0xfffffffc00f08947 */ /* 0x004fea000383ffff */
[----:B------:R-:W-:Y:S05]  /*8d20*/  BRA `(.L_x_158) ;  /* 0xffffffa000f87947 */ /* 0x000fea000383ffff */
.L_x_49:
[----:B------:R-:W-:-:S07]  /*8d30*/  MOV R0, UR5 ;  /* 0x0000000500007c02 */ /* 0x000fce0008000f00 */
.L_x_159:
[----:B-1----:R1:W2:Y:S02]  /*8d40*/  SYNCS.PHASECHK.TRANS64.TRYWAIT P0, [R0+URZ], R3 ;  /* 0x00000003000075a7 */ /* 0x0022a400080011ff */
[----:B--2---:R-:W-:Y:S05]  /*8d50*/  @!P0 NANOSLEEP.SYNCS 0x989680 ;  /* 0x009896800000895d */ /* 0x004fea0003900000 */
[----:B------:R-:W2:Y:S02]  /*8d60*/  @!P0 SYNCS.PHASECHK.TRANS64 P0, [R0+URZ], R3 ;  /* 0x00000003000085a7 */ /* 0x000ea400080010ff */
[----:B--2---:R-:W-:Y:S05]  /*8d70*/  @!P0 BRA `(.L_x_159) ;  /* 0xfffffffc00f08947 */ /* 0x004fea000383ffff */
[----:B------:R-:W-:Y:S05]  /*8d80*/  BRA `(.L_x_160) ;  /* 0xffffffa400087947 */ /* 0x000fea000383ffff */
.L_x_50:
[----:B------:R-:W-:-:S07]  /*8d90*/  MOV R0, UR5 ;  /* 0x0000000500007c02 */ /* 0x000fce0008000f00 */
.L_x_161:
[----:B-1----:R1:W2:Y:S02]  /*8da0*/  SYNCS.PHASECHK.TRANS64.TRYWAIT P0, [R0+URZ], R3 ;  /* 0x00000003000075a7 */ /* 0x0022a400080011ff */
[----:B--2---:R-:W-:Y:S05]  /*8db0*/  @!P0 NANOSLEEP.SYNCS 0x989680 ;  /* 0x009896800000895d */ /* 0x004fea0003900000 */
[----:B------:R-:W2:Y:S02]  /*8dc0*/  @!P0 SYNCS.PHASECHK.TRANS64 P0, [R0+URZ], R3 ;  /* 0x00000003000085a7 */ /* 0x000ea400080010ff */
[----:B--2---:R-:W-:Y:S05]  /*8dd0*/  @!P0 BRA `(.L_x_161) ;  /* 0xfffffffc00f08947 */ /* 0x004fea000383ffff */
[----:B------:R-:W-:Y:S05]  /*8de0*/  BRA `(.L_x_162) ;  /* 0xffffffa400187947 */ /* 0x000fea000383ffff */
.L_x_51:
[----:B------:R-:W-:-:S07]  /*8df0*/  MOV R0, UR5 ;  /* 0x0000000500007c02 */ /* 0x000fce0008000f00 */
.L_x_163:
[----:B-1----:R1:W2:Y:S02]  /*8e00*/  SYNCS.PHASECHK.TRANS64.TRYWAIT P0, [R0+URZ], R3 ;  /* 0x00000003000075a7 */ /* 0x0022a400080011ff */
[----:B--2---:R-:W-:Y:S05]  /*8e10*/  @!P0 NANOSLEEP.SYNCS 0x989680 ;  /* 0x009896800000895d */ /* 0x004fea0003900000 */
[----:B------:R-:W2:Y:S02]  /*8e20*/  @!P0 SYNCS.PHASECHK.TRANS64 P0, [R0+URZ], R3 ;  /* 0x00000003000085a7 */ /* 0x000ea400080010ff */
[----:B--2---:R-:W-:Y:S05]  /*8e30*/  @!P0 BRA `(.L_x_163) ;  /* 0xfffffffc00f08947 */ /* 0x004fea000383ffff */
[----:B------:R-:W-:Y:S05]  /*8e40*/  BRA `(.L_x_164) ;  /* 0xffffffa400287947 */ /* 0x000fea000383ffff */
.L_x_52:
[----:B------:R-:W-:-:S07]  /*8e50*/  MOV R0, UR5 ;  /* 0x0000000500007c02 */ /* 0x000fce0008000f00 */
.L_x_165:
[----:B-1----:R1:W2:Y:S02]  /*8e60*/  SYNCS.PHASECHK.TRANS64.TRYWAIT P0, [R0+URZ], R3 ;  /* 0x00000003000075a7 */ /* 0x0022a400080011ff */
[----:B--2---:R-:W-:Y:S05]  /*8e70*/  @!P0 NANOSLEEP.SYNCS 0x989680 ;  /* 0x009896800000895d */ /* 0x004fea0003900000 */
[----:B------:R-:W2:Y:S02]  /*8e80*/  @!P0 SYNCS.PHASECHK.TRANS64 P0, [R0+URZ], R3 ;  /* 0x00000003000085a7 */ /* 0x000ea400080010ff */
[----:B--2---:R-:W-:Y:S05]  /*8e90*/  @!P0 BRA `(.L_x_165) ;  /* 0xfffffffc00f08947 */ /* 0x004fea000383ffff */
[----:B------:R-:W-:Y:S05]  /*8ea0*/  BRA `(.L_x_166) ;  /* 0xffffffa400387947 */ /* 0x000fea000383ffff */
.L_x_53:
[----:B------:R-:W-:-:S07]  /*8eb0*/  MOV R0, UR5 ;  /* 0x0000000500007c02 */ /* 0x000fce0008000f00 */
.L_x_167:
[----:B-1----:R1:W2:Y:S02]  /*8ec0*/  SYNCS.PHASECHK.TRANS64.TRYWAIT P0, [R0+URZ], R3 ;  /* 0x00000003000075a7 */ /* 0x0022a400080011ff */
[----:B--2---:R-:W-:Y:S05]  /*8ed0*/  @!P0 NANOSLEEP.SYNCS 0x989680 ;  /* 0x009896800000895d */ /* 0x004fea0003900000 */
[----:B------:R-:W2:Y:S02]  /*8ee0*/  @!P0 SYNCS.PHASECHK.TRANS64 P0, [R0+URZ], R3 ;  /* 0x00000003000085a7 */ /* 0x000ea400080010ff */
[----:B--2---:R-:W-:Y:S05]  /*8ef0*/  @!P0 BRA `(.L_x_167) ;  /* 0xfffffffc00f08947 */ /* 0x004fea000383ffff */
[----:B------:R-:W-:Y:S05]  /*8f00*/  BRA `(.L_x_168) ;  /* 0xffffffa400487947 */ /* 0x000fea000383ffff */
.L_x_54:
[----:B------:R-:W-:-:S07]  /*8f10*/  MOV R0, UR5 ;  /* 0x0000000500007c02 */ /* 0x000fce0008000f00 */
.L_x_169:
[----:B-1----:R1:W2:Y:S02]  /*8f20*/  SYNCS.PHASECHK.TRANS64.TRYWAIT P0, [R0+URZ], R3 ;  /* 0x00000003000075a7 */ /* 0x0022a400080011ff */
[----:B--2---:R-:W-:Y:S05]  /*8f30*/  @!P0 NANOSLEEP.SYNCS 0x989680 ;  /* 0x009896800000895d */ /* 0x004fea0003900000 */
[----:B------:R-:W2:Y:S02]  /*8f40*/  @!P0 SYNCS.PHASECHK.TRANS64 P0, [R0+URZ], R3 ;  /* 0x00000003000085a7 */ /* 0x000ea400080010ff */
[----:B--2---:R-:W-:Y:S05]  /*8f50*/  @!P0 BRA `(.L_x_169) ;  /* 0xfffffffc00f08947 */ /* 0x004fea000383ffff */
[----:B------:R-:W-:Y:S05]  /*8f60*/  BRA `(.L_x_170) ;  /* 0xffffffa400587947 */ /* 0x000fea000383ffff */
.L_x_55:
[----:B------:R-:W-:-:S07]  /*8f70*/  MOV R0, UR5 ;  /* 0x0000000500007c02 */ /* 0x000fce0008000f00 */
.L_x_171:
[----:B-1----:R1:W2:Y:S02]  /*8f80*/  SYNCS.PHASECHK.TRANS64.TRYWAIT P0, [R0+URZ], R3 ;  /* 0x00000003000075a7 */ /* 0x0022a400080011ff */
[----:B--2---:R-:W-:Y:S05]  /*8f90*/  @!P0 NANOSLEEP.SYNCS 0x989680 ;  /* 0x009896800000895d */ /* 0x004fea0003900000 */
[----:B------:R-:W2:Y:S02]  /*8fa0*/  @!P0 SYNCS.PHASECHK.TRANS64 P0, [R0+URZ], R3 ;  /* 0x00000003000085a7 */ /* 0x000ea400080010ff */
[----:B--2---:R-:W-:Y:S05]  /*8fb0*/  @!P0 BRA `(.L_x_171) ;  /* 0xfffffffc00f08947 */ /* 0x004fea000383ffff */
[----:B------:R-:W-:Y:S05]  /*8fc0*/  BRA `(.L_x_172) ;  /* 0xffffffa400687947 */ /* 0x000fea000383ffff */
.L_x_58:
[----:B------:R-:W-:-:S07]  /*8fd0*/  MOV R4, UR4 ;  /* 0x0000000400047c02 */ /* 0x000fce0008000f00 */
.L_x_173:
[----:B--2---:R2:W3:Y:S02]  /*8fe0*/  SYNCS.PHASECHK.TRANS64.TRYWAIT P1, [R4+URZ+0x148], R7 ;  /* 0x00014807040075a7 */ /* 0x0044e400080211ff */
[----:B---3--:R-:W-:Y:S05]  /*8ff0*/  @!P1 NANOSLEEP.SYNCS 0x989680 ;  /* 0x009896800000995d */ /* 0x008fea0003900000 */
[----:B------:R-:W3:Y:S02]  /*9000*/  @!P1 SYNCS.PHASECHK.TRANS64 P1, [R4+URZ+0x148], R7 ;  /* 0x00014807040095a7 */ /* 0x000ee400080210ff */
[----:B---3--:R-:W-:Y:S05]  /*9010*/  @!P1 BRA `(.L_x_173) ;  /* 0xfffffffc00f09947 */ /* 0x008fea000383ffff */
[----:B------:R-:W-:Y:S05]  /*9020*/  BRA `(.L_x_174) ;  /* 0xffffffa400d87947 */ /* 0x000fea000383ffff */
.L_x_59:
[----:B--2---:R-:W-:-:S07]  /*9030*/  MOV R4, UR4 ;  /* 0x0000000400047c02 */ /* 0x004fce0008000f00 */
.L_x_175:
[----:B--2---:R2:W3:Y:S02]  /*9040*/  SYNCS.PHASECHK.TRANS64.TRYWAIT P1, [R4+URZ+0x140], R5 ;  /* 0x00014005040075a7 */ /* 0x0044e400080211ff */
[----:B---3--:R-:W-:Y:S05]  /*9050*/  @!P1 NANOSLEEP.SYNCS 0x989680 ;  /* 0x009896800000995d */ /* 0x008fea0003900000 */
[----:B------:R-:W3:Y:S02]  /*9060*/  @!P1 SYNCS.PHASECHK.TRANS64 P1, [R4+URZ+0x140], R5 ;  /* 0x00014005040095a7 */ /* 0x000ee400080210ff */
[----:B---3--:R-:W-:Y:S05]  /*9070*/  @!P1 BRA `(.L_x_175) ;  /* 0xfffffffc00f09947 */ /* 0x008fea000383ffff */
[----:B------:R-:W-:Y:S05]  /*9080*/  BRA `(.L_x_176) ;  /* 0xffffffa400e07947 */ /* 0x000fea000383ffff */
.L_x_69:
[----:B--2---:R-:W-:-:S04]  /*9090*/  MOV R5, UR5 ;  /* 0x0000000500057c02 */ /* 0x004fc80008000f00 */
[----:B------:R2:W3:Y:S03]  /*90a0*/  SYNCS.PHASECHK.TRANS64.TRYWAIT P0, [R5+URZ+0x8], R6 ;  /* 0x00000806050075a7 */ /* 0x0004e600080011ff */
[----:B---3--:R-:W-:Y:S05]  /*90b0*/  @!P0 NANOSLEEP.SYNCS 0x989680 ;  /* 0x009896800000895d */ /* 0x008fea0003900000 */
[----:B------:R-:W3:Y:S02]  /*90c0*/  @!P0 SYNCS.PHASECHK.TRANS64 P0, [R5+URZ+0x8], R6 ;  /* 0x00000806050085a7 */ /* 0x000ee400080010ff */
[----:B---3--:R-:W-:Y:S05]  /*90d0*/  @!P0 BRA `(.L_x_69) ;  /* 0xfffffffc00ec8947 */ /* 0x008fea000383ffff */
[----:B------:R-:W-:Y:S05]  /*90e0*/  BRA `(.L_x_68) ;  /* 0xffffffa800ac7947 */ /* 0x000fea000383ffff */
.L_x_71:
[----:B------:R-:W-:Y:S01]  /*90f0*/  BSSY B0, `(.L_x_177) ;  /* 0x0000006000007945 */ /* 0x000fe20003800000 */
[----:B------:R-:W-:-:S07]  /*9100*/  MOV R15, 0xffffffff ;  /* 0xffffffff000f7802 */ /* 0x000fce0000000f00 */
[----:B-12--5:R-:W-:Y:S05]  /*9110*/  WARPSYNC.COLLECTIVE R15, `(.L_x_178) ;  /* 0x000000000f0c7348 */ /* 0x026fea0003c00000 */
[----:B------:R-:W-:Y:S02]  /*9120*/  ELECT P6, UR79, PT ;  /* 0x00000000004f782f */ /* 0x000fe400038c0000 */
[----:B------:R-:W-:Y:S01]  /*9130*/  MOV R14, UR79 ;  /* 0x0000004f000e7c02 */ /* 0x000fe20008000f00 */
[----:B-12--5:R-:W-:Y:S10]  /*9140*/  ENDCOLLECTIVE ;  /* 0x000000000000791b */ /* 0x026ff40003800000 */
.L_x_178:
[----:B------:R-:W-:Y:S05]  /*9150*/  BSYNC B0 ;  /* 0x0000000000007941 */ /* 0x000fea0003800000 */
.L_x_177:
[----:B------:R-:W-:Y:S05]  /*9160*/  BRA `(.L_x_179) ;  /* 0xffffffa800dc7947 */ /* 0x000fea000383ffff */
.L_x_73:
[----:B--2---:R-:W-:-:S04]  /*9170*/  MOV R3, UR5 ;  /* 0x0000000500037c02 */ /* 0x004fc80008000f00 */
[----:B------:R2:W3:Y:S03]  /*9180*/  SYNCS.PHASECHK.TRANS64.TRYWAIT P0, [R3+URZ+0x8], R4 ;  /* 0x00000804030075a7 */ /* 0x0004e600080011ff */
[----:B---3--:R-:W-:Y:S05]  /*9190*/  @!P0 NANOSLEEP.SYNCS 0x989680 ;  /* 0x009896800000895d */ /* 0x008fea0003900000 */
[----:B------:R-:W3:Y:S02]  /*91a0*/  @!P0 SYNCS.PHASECHK.TRANS64 P0, [R3+URZ+0x8], R4 ;  /* 0x00000804030085a7 */ /* 0x000ee400080010ff */
[----:B---3--:R-:W-:Y:S05]  /*91b0*/  @!P0 BRA `(.L_x_73) ;  /* 0xfffffffc00ec8947 */ /* 0x008fea000383ffff */
[----:B------:R-:W-:Y:S05]  /*91c0*/  BRA `(.L_x_72) ;  /* 0xffffffa800e07947 */ /* 0x000fea000383ffff */
.L_x_74:
[----:B------:R-:W-:-:S07]  /*91d0*/  MOV R4, UR20 ;  /* 0x0000001400047c02 */ /* 0x000fce0008000f00 */
.L_x_180:
[----:B-1----:R1:W2:Y:S02]  /*91e0*/  SYNCS.PHASECHK.TRANS64.TRYWAIT P0, [R4+URZ+0x140], R5 ;  /* 0x00014005040075a7 */ /* 0x0022a400080011ff */
[----:B--2---:R-:W-:Y:S05]  /*91f0*/  @!P0 NANOSLEEP.SYNCS 0x989680 ;  /* 0x009896800000895d */ /* 0x004fea0003900000 */
[----:B------:R-:W2:Y:S02]  /*9200*/  @!P0 SYNCS.PHASECHK.TRANS64 P0, [R4+URZ+0x140], R5 ;  /* 0x00014005040085a7 */ /* 0x000ea400080010ff */
[----:B--2---:R-:W-:Y:S05]  /*9210*/  @!P0 BRA `(.L_x_180) ;  /* 0xfffffffc00f08947 */ /* 0x004fea000383ffff */
[----:B------:R-:W-:Y:S05]  /*9220*/  BRA `(.L_x_181) ;  /* 0xffffffac00d87947 */ /* 0x000fea000383ffff */
.L_x_76:
[----:B------:R-:W-:-:S07]  /*9230*/  MOV R4, UR25 ;  /* 0x0000001900047c02 */ /* 0x000fce0008000f00 */
.L_x_182:
[----:B-1----:R1:W2:Y:S02]  /*9240*/  SYNCS.PHASECHK.TRANS64.TRYWAIT P0, [R4+URZ+0x160], R5 ;  /* 0x00016005040075a7 */ /* 0x0022a400080011ff */
[----:B--2---:R-:W-:Y:S05]  /*9250*/  @!P0 NANOSLEEP.SYNCS 0x989680 ;  /* 0x009896800000895d */ /* 0x004fea0003900000 */
[----:B------:R-:W2:Y:S02]  /*9260*/  @!P0 SYNCS.PHASECHK.TRANS64 P0, [R4+URZ+0x160], R5 ;  /* 0x00016005040085a7 */ /* 0x000ea400080010ff */
[----:B--2---:R-:W-:Y:S05]  /*9270*/  @!P0 BRA `(.L_x_182) ;  /* 0xfffffffc00f08947 */ /* 0x004fea000383ffff */
[----:B------:R-:W-:Y:S05]  /*9280*/  BRA `(.L_x_75) ;  /* 0xffffffac00f87947 */ /* 0x000fea000383ffff */
.L_x_80:
[----:B-1----:R-:W-:Y:S07]  /*9290*/  MOV R4, UR18 ;  /* 0x0000001200047c02 */ /* 0x002fee0008000f00 */
.L_x_183:
[----:B-1----:R1:W2:Y:S02]  /*92a0*/  SYNCS.PHASECHK.TRANS64.TRYWAIT P0, [R4+URZ], R7 ;  /* 0x00000007040075a7 */ /* 0x0022a400080011ff */
[----:B--2---:R-:W-:Y:S05]  /*92b0*/  @!P0 NANOSLEEP.SYNCS 0x989680 ;  /* 0x009896800000895d */ /* 0x004fea0003900000 */
[----:B------:R-:W2:Y:S02]  /*92c0*/  @!P0 SYNCS.PHASECHK.TRANS64 P0, [R4+URZ], R7 ;  /* 0x00000007040085a7 */ /* 0x000ea400080010ff */
[----:B--2---:R-:W-:Y:S05]  /*92d0*/  @!P0 BRA `(.L_x_183) ;  /* 0xfffffffc00f08947 */ /* 0x004fea000383ffff */
[----:B------:R-:W-:Y:S05]  /*92e0*/  BRA `(.L_x_79) ;  /* 0xffffffb0001c7947 */ /* 0x000fea000383ffff */
.L_x_84:
[----:B--2---:R-:W-:-:S07]  /*92f0*/  MOV R0, UR4 ;  /* 0x0000000400007c02 */ /* 0x004fce0008000f00 */
.L_x_184:
[----:B-1----:R1:W2:Y:S02]  /*9300*/  SYNCS.PHASECHK.TRANS64.TRYWAIT P0, [R0+URZ], R5 ;  /* 0x00000005000075a7 */ /* 0x0022a400080011ff */
[----:B--2---:R-:W-:Y:S05]  /*9310*/  @!P0 NANOSLEEP.SYNCS 0x989680 ;  /* 0x009896800000895d */ /* 0x004fea0003900000 */
[----:B------:R-:W2:Y:S02]  /*9320*/  @!P0 SYNCS.PHASECHK.TRANS64 P0, [R0+URZ], R5 ;  /* 0x00000005000085a7 */ /* 0x000ea400080010ff */
[----:B--2---:R-:W-:Y:S05]  /*9330*/  @!P0 BRA `(.L_x_184) ;  /* 0xfffffffc00f08947 */ /* 0x004fea000383ffff */
[----:B------:R-:W-:Y:S05]  /*9340*/  BRA `(.L_x_185) ;  /* 0xffffffb400247947 */ /* 0x000fea000383ffff */
.L_x_87:
[----:B------:R-:W-:-:S07]  /*9350*/  MOV R0, UR20 ;  /* 0x0000001400007c02 */ /* 0x000fce0008000f00 */
.L_x_186:
[----:B-1----:R1:W2:Y:S02]  /*9360*/  SYNCS.PHASECHK.TRANS64.TRYWAIT P1, [R0+URZ+0x170], R5 ;  /* 0x00017005000075a7 */ /* 0x0022a400080211ff */
[----:B--2---:R-:W-:Y:S05]  /*9370*/  @!P1 NANOSLEEP.SYNCS 0x989680 ;  /* 0x009896800000995d */ /* 0x004fea0003900000 */
[----:B------:R-:W2:Y:S02]  /*9380*/  @!P1 SYNCS.PHASECHK.TRANS64 P1, [R0+URZ+0x170], R5 ;  /* 0x00017005000095a7 */ /* 0x000ea400080210ff */
[----:B--2---:R-:W-:Y:S05]  /*9390*/  @!P1 BRA `(.L_x_186) ;  /* 0xfffffffc00f09947 */ /* 0x004fea000383ffff */
[----:B------:R-:W-:Y:S05]  /*93a0*/  BRA `(.L_x_187) ;  /* 0xffffffb400707947 */ /* 0x000fea000383ffff */
.L_x_92:
[----:B------:R-:W-:Y:S07]  /*93b0*/  MOV R0, UR31 ;  /* 0x0000001f00007c02 */ /* 0x000fee0008000f00 */
.L_x_188:
[----:B--2---:R2:W4:Y:S02]  /*93c0*/  SYNCS.PHASECHK.TRANS64.TRYWAIT P0, [R0+URZ+0x140], R5 ;  /* 0x00014005000075a7 */ /* 0x00452400080011ff */
[----:B----4-:R-:W-:Y:S05]  /*93d0*/  @!P0 NANOSLEEP.SYNCS 0x989680 ;  /* 0x009896800000895d */ /* 0x010fea0003900000 */
[----:B------:R-:W4:Y:S02]  /*93e0*/  @!P0 SYNCS.PHASECHK.TRANS64 P0, [R0+URZ+0x140], R5 ;  /* 0x00014005000085a7 */ /* 0x000f2400080010ff */
[----:B----4-:R-:W-:Y:S05]  /*93f0*/  @!P0 BRA `(.L_x_188) ;  /* 0xfffffffc00f08947 */ /* 0x010fea000383ffff */
[----:B------:R-:W-:Y:S05]  /*9400*/  BRA `(.L_x_189) ;  /* 0xffffffb800a87947 */ /* 0x000fea000383ffff */
.L_x_95:
[----:B------:R-:W-:Y:S07]  /*9410*/  MOV R0, UR31 ;  /* 0x0000001f00007c02 */ /* 0x000fee0008000f00 */
.L_x_190:
[----:B--2---:R2:W4:Y:S02]  /*9420*/  SYNCS.PHASECHK.TRANS64.TRYWAIT P2, [R0+URZ+0x138], R13 ;  /* 0x0001380d000075a7 */ /* 0x00452400080411ff */
[----:B----4-:R-:W-:Y:S05]  /*9430*/  @!P2 NANOSLEEP.SYNCS 0x989680 ;  /* 0x009896800000a95d */ /* 0x010fea0003900000 */
[----:B------:R-:W4:Y:S02]  /*9440*/  @!P2 SYNCS.PHASECHK.TRANS64 P2, [R0+URZ+0x138], R13 ;  /* 0x0001380d0000a5a7 */ /* 0x000f2400080410ff */
[----:B----4-:R-:W-:Y:S05]  /*9450*/  @!P2 BRA `(.L_x_190) ;  /* 0xfffffffc00f0a947 */ /* 0x010fea000383ffff */
[----:B------:R-:W-:Y:S05]  /*9460*/  BRA `(.L_x_94) ;  /* 0xffffffc000087947 */ /* 0x000fea000383ffff */
.L_x_98:
[----:B------:R-:W-:Y:S07]  /*9470*/  MOV R0, UR7 ;  /* 0x0000000700007c02 */ /* 0x000fee0008000f00 */
.L_x_191:
[----:B--2---:R2:W3:Y:S02]  /*9480*/  SYNCS.PHASECHK.TRANS64.TRYWAIT P1, [R0+URZ+0x118], R13 ;  /* 0x0001180d000075a7 */ /* 0x0044e400080211ff */
[----:B---3--:R-:W-:Y:S05]  /*9490*/  @!P1 NANOSLEEP.SYNCS 0x989680 ;  /* 0x009896800000995d */ /* 0x008fea0003900000 */
[----:B------:R-:W3:Y:S02]  /*94a0*/  @!P1 SYNCS.PHASECHK.TRANS64 P1, [R0+URZ+0x118], R13 ;  /* 0x0001180d000095a7 */ /* 0x000ee400080210ff */
[----:B---3--:R-:W-:Y:S05]  /*94b0*/  @!P1 BRA `(.L_x_191) ;  /* 0xfffffffc00f09947 */ /* 0x008fea000383ffff */
[----:B------:R-:W-:Y:S05]  /*94c0*/  BRA `(.L_x_192) ;  /* 0xffffffc000a07947 */ /* 0x000fea000383ffff */
.L_x_99:
[----:B------:R-:W-:Y:S07]  /*94d0*/  MOV R5, UR5 ;  /* 0x0000000500057c02 */ /* 0x000fee0008000f00 */
.L_x_193:
[----:B--2---:R2:W3:Y:S02]  /*94e0*/  SYNCS.PHASECHK.TRANS64.TRYWAIT P0, [R5+URZ+0x118], R12 ;  /* 0x0001180c050075a7 */ /* 0x0044e400080011ff */
[----:B---3--:R-:W-:Y:S05]  /*94f0*/  @!P0 NANOSLEEP.SYNCS 0x989680 ;  /* 0x009896800000895d */ /* 0x008fea0003900000 */
[----:B------:R-:W3:Y:S02]  /*9500*/  @!P0 SYNCS.PHASECHK.TRANS64 P0, [R5+URZ+0x118], R12 ;  /* 0x0001180c050085a7 */ /* 0x000ee400080010ff */
[----:B---3--:R-:W-:Y:S05]  /*9510*/  @!P0 BRA `(.L_x_193) ;  /* 0xfffffffc00f08947 */ /* 0x008fea000383ffff */
[----:B------:R-:W-:Y:S05]  /*9520*/  BRA `(.L_x_194) ;  /* 0xffffffc4002c7947 */ /* 0x000fea000383ffff */
.L_x_101:
[----:B------:R-:W-:-:S07]  /*9530*/  MOV R0, UR4 ;  /* 0x0000000400007c02 */ /* 0x000fce0008000f00 */
.L_x_195:
[----:B--2---:R2:W3:Y:S02]  /*9540*/  SYNCS.PHASECHK.TRANS64.TRYWAIT P0, [R0+URZ], R3 ;  /* 0x00000003000075a7 */ /* 0x0044e400080011ff */
[----:B---3--:R-:W-:Y:S05]  /*9550*/  @!P0 NANOSLEEP.SYNCS 0x989680 ;  /* 0x009896800000895d */ /* 0x008fea0003900000 */
[----:B------:R-:W3:Y:S02]  /*9560*/  @!P0 SYNCS.PHASECHK.TRANS64 P0, [R0+URZ], R3 ;  /* 0x00000003000085a7 */ /* 0x000ee400080010ff */
[----:B---3--:R-:W-:Y:S05]  /*9570*/  @!P0 BRA `(.L_x_195) ;  /* 0xfffffffc00f08947 */ /* 0x008fea000383ffff */
[----:B------:R-:W-:Y:S05]  /*9580*/  BRA `(.L_x_196) ;  /* 0xffffffc400dc7947 */ /* 0x000fea000383ffff */
.L_x_102:
[----:B------:R-:W-:-:S07]  /*9590*/  MOV R0, UR5 ;  /* 0x0000000500007c02 */ /* 0x000fce0008000f00 */
.L_x_197:
[----:B--2---:R2:W3:Y:S02]  /*95a0*/  SYNCS.PHASECHK.TRANS64.TRYWAIT P0, [R0+URZ], R3 ;  /* 0x00000003000075a7 */ /* 0x0044e400080011ff */
[----:B---3--:R-:W-:Y:S05]  /*95b0*/  @!P0 NANOSLEEP.SYNCS 0x989680 ;  /* 0x009896800000895d */ /* 0x008fea0003900000 */
[----:B------:R-:W3:Y:S02]  /*95c0*/  @!P0 SYNCS.PHASECHK.TRANS64 P0, [R0+URZ], R3 ;  /* 0x00000003000085a7 */ /* 0x000ee400080010ff */
[----:B---3--:R-:W-:Y:S05]  /*95d0*/  @!P0 BRA `(.L_x_197) ;  /* 0xfffffffc00f08947 */ /* 0x008fea000383ffff */
[----:B------:R-:W-:Y:S05]  /*95e0*/  BRA `(.L_x_198) ;  /* 0xffffffc400e87947 */ /* 0x000fea000383ffff */
.L_x_104:
[----:B------:R-:W-:Y:S07]  /*95f0*/  MOV R0, UR46 ;  /* 0x0000002e00007c02 */ /* 0x000fee0008000f00 */
.L_x_199:
[----:B-1----:R1:W2:Y:S02]  /*9600*/  SYNCS.PHASECHK.TRANS64.TRYWAIT P0, [R0+URZ+0x140], R3 ;  /* 0x00014003000075a7 */ /* 0x0022a400080011ff */
[----:B--2---:R-:W-:Y:S05]  /*9610*/  @!P0 NANOSLEEP.SYNCS 0x989680 ;  /* 0x009896800000895d */ /* 0x004fea0003900000 */
[----:B------:R-:W2:Y:S02]  /*9620*/  @!P0 SYNCS.PHASECHK.TRANS64 P0, [R0+URZ+0x140], R3 ;  /* 0x00014003000085a7 */ /* 0x000ea400080010ff */
[----:B--2---:R-:W-:Y:S05]  /*9630*/  @!P0 BRA `(.L_x_199) ;  /* 0xfffffffc00f08947 */ /* 0x004fea000383ffff */
[----:B------:R-:W-:Y:S05]  /*9640*/  BRA `(.L_x_200) ;  /* 0xffffffc800e87947 */ /* 0x000fea000383ffff */
.L_x_114:
[----:B-1----:R1:W3:Y:S02]  /*9650*/  SYNCS.PHASECHK.TRANS64.TRYWAIT P1, [R0+URZ+0x100], R3 ;  /* 0x00010003000075a7 */ /* 0x0022e400080211ff */
[----:B---3--:R-:W-:Y:S05]  /*9660*/  @!P1 NANOSLEEP.SYNCS 0x989680 ;  /* 0x009896800000995d */ /* 0x008fea0003900000 */
[----:B------:R-:W3:Y:S02]  /*9670*/  @!P1 SYNCS.PHASECHK.TRANS64 P1, [R0+URZ+0x100], R3 ;  /* 0x00010003000095a7 */ /* 0x000ee400080210ff */
[----:B---3--:R-:W-:Y:S05]  /*9680*/  @!P1 BRA `(.L_x_114) ;  /* 0xfffffffc00f09947 */ /* 0x008fea000383ffff */
[----:B------:R-:W-:Y:S05]  /*9690*/  BRA `(.L_x_113) ;  /* 0xffffffd800c87947 */ /* 0x000fea000383ffff */
.L_x_116:
[----:B-1----:R1:W4:Y:S02]  /*96a0*/  SYNCS.PHASECHK.TRANS64.TRYWAIT P0, [R75+URZ+0x150], R4 ;  /* 0x000150044b0075a7 */ /* 0x00232400080011ff */
[----:B----4-:R-:W-:Y:S05]  /*96b0*/  @!P0 NANOSLEEP.SYNCS 0x989680 ;  /* 0x009896800000895d */ /* 0x010fea0003900000 */
[----:B------:R-:W4:Y:S02]  /*96c0*/  @!P0 SYNCS.PHASECHK.TRANS64 P0, [R75+URZ+0x150], R4 ;  /* 0x000150044b0085a7 */ /* 0x000f2400080010ff */
[----:B----4-:R-:W-:Y:S05]  /*96d0*/  @!P0 BRA `(.L_x_116) ;  /* 0xfffffffc00f08947 */ /* 0x010fea000383ffff */
[----:B------:R-:W-:Y:S05]  /*96e0*/  BRA `(.L_x_115) ;  /* 0xffffffdc00007947 */ /* 0x000fea000383ffff */
.L_x_127:
[----:B-1----:R1:W2:Y:S02]  /*96f0*/  SYNCS.PHASECHK.TRANS64.TRYWAIT P0, [R3+URZ+0x100], R32 ;  /* 0x00010020030075a7 */ /* 0x0022a400080011ff */
[----:B--2---:R-:W-:Y:S05]  /*9700*/  @!P0 NANOSLEEP.SYNCS 0x989680 ;  /* 0x009896800000895d */ /* 0x004fea0003900000 */
[----:B------:R-:W2:Y:S02]  /*9710*/  @!P0 SYNCS.PHASECHK.TRANS64 P0, [R3+URZ+0x100], R32 ;  /* 0x00010020030085a7 */ /* 0x000ea400080010ff */
[----:B--2---:R-:W-:Y:S05]  /*9720*/  @!P0 BRA `(.L_x_127) ;  /* 0xfffffffc00f08947 */ /* 0x004fea000383ffff */
[----:B------:R-:W-:Y:S05]  /*9730*/  BRA `(.L_x_126) ;  /* 0xffffffe400507947 */ /* 0x000fea000383ffff */
        .weak           $__internal_0_$__cuda_sm10x_tcgen05_guardrail_trap_col_being_dealloced_not_returned_by_alloc
        .type           $__internal_0_$__cuda_sm10x_tcgen05_guardrail_trap_col_being_dealloced_not_returned_by_alloc,@function
        .size           $__internal_0_$__cuda_sm10x_tcgen05_guardrail_trap_col_being_dealloced_not_returned_by_alloc,($__internal_1_$__cuda_sm10x_tcgen05_guardrail_trap_phase_invalid_during_alloc - $__internal_0_$__cuda_sm10x_tcgen05_guardrail_trap_col_being_dealloced_not_returned_by_alloc)
$__internal_0_$__cuda_sm10x_tcgen05_guardrail_trap_col_being_dealloced_not_returned_by_alloc:
[----:B------:R-:W-:Y:S05]  /*9740*/  BPT.TRAP 0x1 ;  /* 0x000000040000795c */ /* 0x000fea0000300000 */
[----:B------:R-:W-:-:S04]  /*9750*/  HFMA2 R3, -RZ, RZ, 0, 0 ;  /* 0x00000000ff037431 */ /* 0x000fc800000001ff */
[----:B------:R-:W-:Y:S05]  /*9760*/  RET.REL.NODEC R2 `(_ZN7cutlass13device_kernelINS_4conv6kernel13ConvUniversalINS1_16ConvProblemShapeILNS1_8OperatorE1ELi2EEENS1_10collective14CollectiveConvINS1_47MainloopSm100TmaUmmaWarpSpecializedImplicitGemmILS5_1ELi16ELi2ELi1ELi2EN4cute5tupleIJNSA_1CILi2EEENSC_ILi1EEESE_EEEEENSB_IJNSC_ILi128EEENSC_ILi64EEENSB_IJNSC_ILi32EEEEEEEEENS_10tfloat32_tESM_NSA_8TiledMMAINSA_8MMA_AtomIJNSA_23SM100_MMA_TF32_2x1SM_SSISM_SM_fLi128ELi64ELNSA_4UMMA5MajorE0ELSR_1ELNSQ_7ScaleInE0ELSS_0EEEEEENSA_6LayoutINSB_IJSE_SE_SE_EEENSB_IJNSC_ILi0EEESX_SX_EEEEENSB_IJNSA_10UnderscoreES10_S10_EEEEENS7_6detail27Sm100ImplicitGemmTileTraitsINSA_25SM100_TMA_2SM_LOAD_IM2COLENSA_14ComposedLayoutINSA_7SwizzleILi3ELi4ELi3EEENSA_18smem_ptr_flag_bitsILi32EEENSV_INSB_IJNSC_ILi8EEESJ_EEENSB_IJSJ_SE_EEEEEEEvEENS14_INSA_18SM100_TMA_2SM_LOADENS16_INS17_ILi2ELi5ELi2EEES1A_NSV_INSB_IJSJ_NSC_ILi4EEEEEENSB_IJSE_SJ_EEEEEEEvEEEENS_8epilogue10collective18CollectiveEpilogueINS1Q_23Sm100TmaWarpSpecializedILi3ELi2ELi16ELb1ELb0EEEJNSB_IJSI_SI_SK_EEENSB_IJNSV_ISI_SE_EENSV_INSB_IJNSC_ILi16EEESD_EEES1L_EEEEESM_NSB_IJNSB_IJlllEEESE_SX_EEESM_S22_NS1Q_6fusion15FusionCallbacksIS1U_NS23_17LinearCombinationISM_fSM_fLNS_15FloatRoundStyleE2EEES1V_S20_JEEENSA_5SM1004TMEM4LOAD26SM100_TMEM_LOAD_32dp32b16xENSA_20SM90_TMA_LOAD_IM2COLENS16_INS17_ILi2ELi4ELi3EEES1A_NSV_INSB_IJS1B_S1X_EEENSB_IJS1X_SE_EEEEEEENSA_39AutoVectorizingCopyWithAssumedAlignmentILi128EEENSA_21SM90_TMA_STORE_IM2COLES2I_S2K_S2K_EEEvvEEEEvNT_6ParamsE) ;  /* 0xffffff6802247950 */ /* 0x000fea0003c3ffff */
        .weak           $__internal_1_$__cuda_sm10x_tcgen05_guardrail_trap_phase_invalid_during_alloc
        .type           $__internal_1_$__cuda_sm10x_tcgen05_guardrail_trap_phase_invalid_during_alloc,@function
        .size           $__internal_1_$__cuda_sm10x_tcgen05_guardrail_trap_phase_invalid_during_alloc,($__internal_2_$__cuda_sm10x_tcgen05_guardrail_trap_unallocated_columns_being_dealloced - $__internal_1_$__cuda_sm10x_tcgen05_guardrail_trap_phase_invalid_during_alloc)
$__internal_1_$__cuda_sm10x_tcgen05_guardrail_trap_phase_invalid_during_alloc:
[----:B------:R-:W-:Y:S05]  /*9770*/  BPT.TRAP 0x1 ;  /* 0x000000040000795c */ /* 0x000fea0000300000 */
[----:B------:R-:W-:-:S04]  /*9780*/  MOV R5, 0x0 ;  /* 0x0000000000057802 */ /* 0x000fc80000000f00 */
[----:B------:R-:W-:Y:S05]  /*9790*/  RET.REL.NODEC R4 `(_ZN7cutlass13device_kernelINS_4conv6kernel13ConvUniversalINS1_16ConvProblemShapeILNS1_8OperatorE1ELi2EEENS1_10collective14CollectiveConvINS1_47MainloopSm100TmaUmmaWarpSpecializedImplicitGemmILS5_1ELi16ELi2ELi1ELi2EN4cute5tupleIJNSA_1CILi2EEENSC_ILi1EEESE_EEEEENSB_IJNSC_ILi128EEENSC_ILi64EEENSB_IJNSC_ILi32EEEEEEEEENS_10tfloat32_tESM_NSA_8TiledMMAINSA_8MMA_AtomIJNSA_23SM100_MMA_TF32_2x1SM_SSISM_SM_fLi128ELi64ELNSA_4UMMA5MajorE0ELSR_1ELNSQ_7ScaleInE0ELSS_0EEEEEENSA_6LayoutINSB_IJSE_SE_SE_EEENSB_IJNSC_ILi0EEESX_SX_EEEEENSB_IJNSA_10UnderscoreES10_S10_EEEEENS7_6detail27Sm100ImplicitGemmTileTraitsINSA_25SM100_TMA_2SM_LOAD_IM2COLENSA_14ComposedLayoutINSA_7SwizzleILi3ELi4ELi3EEENSA_18smem_ptr_flag_bitsILi32EEENSV_INSB_IJNSC_ILi8EEESJ_EEENSB_IJSJ_SE_EEEEEEEvEENS14_INSA_18SM100_TMA_2SM_LOADENS16_INS17_ILi2ELi5ELi2EEES1A_NSV_INSB_IJSJ_NSC_ILi4EEEEEENSB_IJSE_SJ_EEEEEEEvEEEENS_8epilogue10collective18CollectiveEpilogueINS1Q_23Sm100TmaWarpSpecializedILi3ELi2ELi16ELb1ELb0EEEJNSB_IJSI_SI_SK_EEENSB_IJNSV_ISI_SE_EENSV_INSB_IJNSC_ILi16EEESD_EEES1L_EEEEESM_NSB_IJNSB_IJlllEEESE_SX_EEESM_S22_NS1Q_6fusion15FusionCallbacksIS1U_NS23_17LinearCombinationISM_fSM_fLNS_15FloatRoundStyleE2EEES1V_S20_JEEENSA_5SM1004TMEM4LOAD26SM100_TMEM_LOAD_32dp32b16xENSA_20SM90_TMA_LOAD_IM2COLENS16_INS17_ILi2ELi4ELi3EEES1A_NSV_INSB_IJS1B_S1X_EEENSB_IJS1X_SE_EEEEEEENSA_39AutoVectorizingCopyWithAssumedAlignmentILi128EEENSA_21SM90_TMA_STORE_IM2COLES2I_S2K_S2K_EEEvvEEEEvNT_6ParamsE) ;  /* 0xffffff6804187950 */ /* 0x000fea0003c3ffff */
        .weak           $__internal_2_$__cuda_sm10x_tcgen05_guardrail_trap_unallocated_columns_being_dealloced
        .type           $__internal_2_$__cuda_sm10x_tcgen05_guardrail_trap_unallocated_columns_being_dealloced,@function
        .size           $__internal_2_$__cuda_sm10x_tcgen05_guardrail_trap_unallocated_columns_being_dealloced,(.L_x_202 - $__internal_2_$__cuda_sm10x_tcgen05_guardrail_trap_unallocated_columns_being_dealloced)
$__internal_2_$__cuda_sm10x_tcgen05_guardrail_trap_unallocated_columns_being_dealloced:
[----:B------:R-:W-:Y:S05]  /*97a0*/  BPT.TRAP 0x1 ;  /* 0x000000040000795c */ /* 0x000fea0000300000 */
[----:B------:R-:W-:-:S04]  /*97b0*/  HFMA2 R3, -RZ, RZ, 0, 0 ;  /* 0x00000000ff037431 */ /* 0x000fc800000001ff */
[----:B------:R-:W-:Y:S05]  /*97c0*/  RET.REL.NODEC R2 `(_ZN7cutlass13device_kernelINS_4conv6kernel13ConvUniversalINS1_16ConvProblemShapeILNS1_8OperatorE1ELi2EEENS1_10collective14CollectiveConvINS1_47MainloopSm100TmaUmmaWarpSpecializedImplicitGemmILS5_1ELi16ELi2ELi1ELi2EN4cute5tupleIJNSA_1CILi2EEENSC_ILi1EEESE_EEEEENSB_IJNSC_ILi128EEENSC_ILi64EEENSB_IJNSC_ILi32EEEEEEEEENS_10tfloat32_tESM_NSA_8TiledMMAINSA_8MMA_AtomIJNSA_23SM100_MMA_TF32_2x1SM_SSISM_SM_fLi128ELi64ELNSA_4UMMA5MajorE0ELSR_1ELNSQ_7ScaleInE0ELSS_0EEEEEENSA_6LayoutINSB_IJSE_SE_SE_EEENSB_IJNSC_ILi0EEESX_SX_EEEEENSB_IJNSA_10UnderscoreES10_S10_EEEEENS7_6detail27Sm100ImplicitGemmTileTraitsINSA_25SM100_TMA_2SM_LOAD_IM2COLENSA_14ComposedLayoutINSA_7SwizzleILi3ELi4ELi3EEENSA_18smem_ptr_flag_bitsILi32EEENSV_INSB_IJNSC_ILi8EEESJ_EEENSB_IJSJ_SE_EEEEEEEvEENS14_INSA_18SM100_TMA_2SM_LOADENS16_INS17_ILi2ELi5ELi2EEES1A_NSV_INSB_IJSJ_NSC_ILi4EEEEEENSB_IJSE_SJ_EEEEEEEvEEEENS_8epilogue10collective18CollectiveEpilogueINS1Q_23Sm100TmaWarpSpecializedILi3ELi2ELi16ELb1ELb0EEEJNSB_IJSI_SI_SK_EEENSB_IJNSV_ISI_SE_EENSV_INSB_IJNSC_ILi16EEESD_EEES1L_EEEEESM_NSB_IJNSB_IJlllEEESE_SX_EEESM_S22_NS1Q_6fusion15FusionCallbacksIS1U_NS23_17LinearCombinationISM_fSM_fLNS_15FloatRoundStyleE2EEES1V_S20_JEEENSA_5SM1004TMEM4LOAD26SM100_TMEM_LOAD_32dp32b16xENSA_20SM90_TMA_LOAD_IM2COLENS16_INS17_ILi2ELi4ELi3EEES1A_NSV_INSB_IJS1B_S1X_EEENSB_IJS1X_SE_EEEEEEENSA_39AutoVectorizingCopyWithAssumedAlignmentILi128EEENSA_21SM90_TMA_STORE_IM2COLES2I_S2K_S2K_EEEvvEEEEvNT_6ParamsE) ;  /* 0xffffff68020c7950 */ /* 0x000fea0003c3ffff */
.L_x_201:
[----:B------:R-:W-:-:S00]  /*97d0*/  BRA `(.L_x_201) ;  /* 0xfffffffc00fc7947 */ /* 0x000fc0000383ffff */
[----:B------:R-:W-:-:S00]  /*97e0*/  NOP ;  /* 0x0000000000007918 */ /* 0x000fc00000000000 */
        /* <DEDUP_REMOVED lines=9> */
.L_x_202:


//--------------------- .nv.global.init           --------------------------
	.section	.nv.global.init,"aw",@progbits
.nv.global.init:
	.type		$str$29,@object
	.size		$str$29,($str$30 - $str$29)
$str$29:
        /*0000*/ 	.byte	0x28, 0x61, 0x64, 0x64, 0x72, 0x65, 0x73, 0x73, 0x20, 0x26, 0x20, 0x6d, 0x61, 0x73, 0x6b, 0x29
        /*0010*/ 	.byte	0x20, 0x3d, 0x3d, 0x20, 0x30, 0x00
	.type		$str$30,@object
	.size		$str$30,($str$28 - $str$30)
$str$30:
        /*0016*/ 	.byte	0x2f, 0x74, 0x6d, 0x70, 0x2f, 0x63, 0x75, 0x74, 0x6c, 0x61, 0x73, 0x73, 0x5f, 0x73, 0x77, 0x65
        /*0026*/ 	.byte	0x65, 0x70, 0x5f, 0x73, 0x72, 0x63, 0x2f, 0x69, 0x6e, 0x63, 0x6c, 0x75, 0x64, 0x65, 0x2f, 0x63
        /*0036*/ 	.byte	0x75, 0x74, 0x65, 0x2f, 0x70, 0x6f, 0x69, 0x6e, 0x74, 0x65, 0x72, 0x5f, 0x66, 0x6c, 0x61, 0x67
        /*0046*/ 	.byte	0x67, 0x65, 0x64, 0x2e, 0x68, 0x70, 0x70, 0x00
	.type		$str$28,@object
	.size		$str$28,($str$27 - $str$28)
$str$28:
        /*004e*/ 	.byte	0x2f, 0x74, 0x6d, 0x70, 0x2f, 0x63, 0x75, 0x74, 0x6c, 0x61, 0x73, 0x73, 0x5f, 0x73, 0x77, 0x65
        /*005e*/ 	.byte	0x65, 0x70, 0x5f, 0x73, 0x72, 0x63, 0x2f, 0x69, 0x6e, 0x63, 0x6c, 0x75, 0x64, 0x65, 0x2f, 0x63
        /*006e*/ 	.byte	0x75, 0x74, 0x65, 0x2f, 0x61, 0x74, 0x6f, 0x6d, 0x2f, 0x63, 0x6f, 0x70, 0x79, 0x5f, 0x74, 0x72
        /*007e*/ 	.byte	0x61, 0x69, 0x74, 0x73, 0x5f, 0x73, 0x6d, 0x31, 0x30, 0x30, 0x2e, 0x68, 0x70, 0x70, 0x00
	.type		$str$27,@object
	.size		$str$27,(__unnamed_1 - $str$27)
$str$27:
        /*008d*/ 	.byte	0x28, 0x28, 0x75, 0x69, 0x6e, 0x74, 0x33, 0x32, 0x5f, 0x74, 0x28, 0x74, 0x68, 0x72, 0x65, 0x61
        /*009d*/ 	.byte	0x64, 0x49, 0x64, 0x78, 0x2e, 0x78, 0x29, 0x20, 0x2f, 0x20, 0x33, 0x32, 0x29, 0x20, 0x25, 0x20
        /*00ad*/ 	.byte	0x34, 0x29, 0x20, 0x3d, 0x3d, 0x20, 0x28, 0x28, 0x28, 0x74, 0x6d, 0x65, 0x6d, 0x5f, 0x61, 0x64
        /*00bd*/ 	.byte	0x64, 0x72, 0x20, 0x3e, 0x3e, 0x20, 0x31, 0x36, 0x29, 0x20, 0x2f, 0x20, 0x33, 0x32, 0x29, 0x20
        /*00cd*/ 	.byte	0x25, 0x20, 0x34, 0x29, 0x00
	.type		__unnamed_1,@object
	.size		__unnamed_1,(__unnamed_2 - __unnamed_1)
__unnamed_1:
        /*00d2*/ 	.byte	0x61, 0x75, 0x74, 0x6f, 0x20, 0x63, 0x75, 0x74, 0x65, 0x3a, 0x3a, 0x61, 0x73, 0x5f, 0x70, 0x6f
        /* <DEDUP_REMOVED lines=24> */
        /*0262*/ 	.byte	0x43, 0x3c, 0x32, 0x30, 0x34, 0x38, 0x3e, 0x3e, 0x3e, 0x3e, 0x5d, 0x00
	.type		__unnamed_2,@object
	.size		__unnamed_2,(.L_2 - __unnamed_2)
__unnamed_2:
        /* <DEDUP_REMOVED lines=42> */
        /*050e*/ 	.byte	0x3e, 0x5d, 0x00
.L_2:


//--------------------- .nv.shared._ZN7cutlass13device_kernelINS_4conv6kernel13ConvUniversalINS1_16ConvProblemShapeILNS1_8OperatorE1ELi2EEENS1_10collective14CollectiveConvINS1_47MainloopSm100TmaUmmaWarpSpecializedImplicitGemmILS5_1ELi16ELi2ELi1ELi2EN4cute5tupleIJNSA_1CILi2EEENSC_ILi1EEESE_EEEEENSB_IJNSC_ILi128EEENSC_ILi64EEENSB_IJNSC_ILi32EEEEEEEEENS_10tfloat32_tESM_NSA_8TiledMMAINSA_8MMA_AtomIJNSA_23SM100_MMA_TF32_2x1SM_SSISM_SM_fLi128ELi64ELNSA_4UMMA5MajorE0ELSR_1ELNSQ_7ScaleInE0ELSS_0EEEEEENSA_6LayoutINSB_IJSE_SE_SE_EEENSB_IJNSC_ILi0EEESX_SX_EEEEENSB_IJNSA_10UnderscoreES10_S10_EEEEENS7_6detail27Sm100ImplicitGemmTileTraitsINSA_25SM100_TMA_2SM_LOAD_IM2COLENSA_14ComposedLayoutINSA_7SwizzleILi3ELi4ELi3EEENSA_18smem_ptr_flag_bitsILi32EEENSV_INSB_IJNSC_ILi8EEESJ_EEENSB_IJSJ_SE_EEEEEEEvEENS14_INSA_18SM100_TMA_2SM_LOADENS16_INS17_ILi2ELi5ELi2EEES1A_NSV_INSB_IJSJ_NSC_ILi4EEEEEENSB_IJSE_SJ_EEEEEEEvEEEENS_8epilogue10collective18CollectiveEpilogueINS1Q_23Sm100TmaWarpSpecializedILi3ELi2ELi16ELb1ELb0EEEJNSB_IJSI_SI_SK_EEENSB_IJNSV_ISI_SE_EENSV_INSB_IJNSC_ILi16EEESD_EEES1L_EEEEESM_NSB_IJNSB_IJlllEEESE_SX_EEESM_S22_NS1Q_6fusion15FusionCallbacksIS1U_NS23_17LinearCombinationISM_fSM_fLNS_15FloatRoundStyleE2EEES1V_S20_JEEENSA_5SM1004TMEM4LOAD26SM100_TMEM_LOAD_32dp32b16xENSA_20SM90_TMA_LOAD_IM2COLENS16_INS17_ILi2ELi4ELi3EEES1A_NSV_INSB_IJS1B_S1X_EEENSB_IJS1X_SE_EEEEEEENSA_39AutoVectorizingCopyWithAssumedAlignmentILi128EEENSA_21SM90_TMA_STORE_IM2COLES2I_S2K_S2K_EEEvvEEEEvNT_6ParamsE --------------------------
	.section	.nv.shared._ZN7cutlass13device_kernelINS_4conv6kernel13ConvUniversalINS1_16ConvProblemShapeILNS1_8OperatorE1ELi2EEENS1_10collective14CollectiveConvINS1_47MainloopSm100TmaUmmaWarpSpecializedImplicitGemmILS5_1ELi16ELi2ELi1ELi2EN4cute5tupleIJNSA_1CILi2EEENSC_ILi1EEESE_EEEEENSB_IJNSC_ILi128EEENSC_ILi64EEENSB_IJNSC_ILi32EEEEEEEEENS_10tfloat32_tESM_NSA_8TiledMMAINSA_8MMA_AtomIJNSA_23SM100_MMA_TF32_2x1SM_SSISM_SM_fLi128ELi64ELNSA_4UMMA5MajorE0ELSR_1ELNSQ_7ScaleInE0ELSS_0EEEEEENSA_6LayoutINSB_IJSE_SE_SE_EEENSB_IJNSC_ILi0EEESX_SX_EEEEENSB_IJNSA_10UnderscoreES10_S10_EEEEENS7_6detail27Sm100ImplicitGemmTileTraitsINSA_25SM100_TMA_2SM_LOAD_IM2COLENSA_14ComposedLayoutINSA_7SwizzleILi3ELi4ELi3EEENSA_18smem_ptr_flag_bitsILi32EEENSV_INSB_IJNSC_ILi8EEESJ_EEENSB_IJSJ_SE_EEEEEEEvEENS14_INSA_18SM100_TMA_2SM_LOADENS16_INS17_ILi2ELi5ELi2EEES1A_NSV_INSB_IJSJ_NSC_ILi4EEEEEENSB_IJSE_SJ_EEEEEEEvEEEENS_8epilogue10collective18CollectiveEpilogueINS1Q_23Sm100TmaWarpSpecializedILi3ELi2ELi16ELb1ELb0EEEJNSB_IJSI_SI_SK_EEENSB_IJNSV_ISI_SE_EENSV_INSB_IJNSC_ILi16EEESD_EEES1L_EEEEESM_NSB_IJNSB_IJlllEEESE_SX_EEESM_S22_NS1Q_6fusion15FusionCallbacksIS1U_NS23_17LinearCombinationISM_fSM_fLNS_15FloatRoundStyleE2EEES1V_S20_JEEENSA_5SM1004TMEM4LOAD26SM100_TMEM_LOAD_32dp32b16xENSA_20SM90_TMA_LOAD_IM2COLENS16_INS17_ILi2ELi4ELi3EEES1A_NSV_INSB_IJS1B_S1X_EEENSB_IJS1X_SE_EEEEEEENSA_39AutoVectorizingCopyWithAssumedAlignmentILi128EEENSA_21SM90_TMA_STORE_IM2COLES2I_S2K_S2K_EEEvvEEEEvNT_6ParamsE,"aw",@nobits
	.sectionflags	@""
	.align	16
	.zero		1024


//--------------------- .nv.shared.reserved.0     --------------------------
	.section	.nv.shared.reserved.0,"aw",@nobits
	.weak		__nv_reservedSMEM_offset_0_alias
	.size		__nv_reservedSMEM_offset_0_alias, 0, 64
	.other		__nv_reservedSMEM_offset_0_alias,@"STO_CUDA_RESERVED_SHARED STV_DEFAULT"
__nv_reservedSMEM_offset_0_alias:
	.zero		0
.nv.shared.reserved.0:
	.zero		64
	.weak		__nv_reservedSMEM_tcgen05_partition
	.type		__nv_reservedSMEM_tcgen05_partition,@object
	.size		__nv_reservedSMEM_tcgen05_partition,(.L_0 - __nv_reservedSMEM_tcgen05_partition)
__nv_reservedSMEM_tcgen05_partition:
	.zero		32
.L_0:


//--------------------- .nv.global                --------------------------
	.section	.nv.global,"aw",@nobits
.nv.global:
	.type		_ZN39_INTERNAL_331e5fcf_4_k_cu_900ffffd_29474cute1_E,@object
	.size		_ZN39_INTERNAL_331e5fcf_4_k_cu_900ffffd_29474cute1_E,(_ZN39_INTERNAL_331e5fcf_4_k_cu_900ffffd_29474cuda3std3__45__cpo6cbeginE - _ZN39_INTERNAL_331e5fcf_4_k_cu_900ffffd_29474cute1_E)
_ZN39_INTERNAL_331e5fcf_4_k_cu_900ffffd_29474cute1_E:
	.zero		1
	.type		_ZN39_INTERNAL_331e5fcf_4_k_cu_900ffffd_29474cuda3std3__45__cpo6cbeginE,@object
	.size		_ZN39_INTERNAL_331e5fcf_4_k_cu_900ffffd_29474cuda3std3__45__cpo6cbeginE,(_ZN39_INTERNAL_331e5fcf_4_k_cu_900ffffd_29474cuda3std3__48in_placeE - _ZN39_INTERNAL_331e5fcf_4_k_cu_900ffffd_29474cuda3std3__45__cpo6cbeginE)
_ZN39_INTERNAL_331e5fcf_4_k_cu_900ffffd_29474cuda3std3__45__cpo6cbeginE:
	.zero		1
	.type		_ZN39_INTERNAL_331e5fcf_4_k_cu_900ffffd_29474cuda3std3__48in_placeE,@object
	.size		_ZN39_INTERNAL_331e5fcf_4_k_cu_900ffffd_29474cuda3std3__48in_placeE,(_ZN39_INTERNAL_331e5fcf_4_k_cu_900ffffd_29474cuda3std6ranges3__45__cpo9iter_moveE - _ZN39_INTERNAL_331e5fcf_4_k_cu_900ffffd_29474cuda3std3__48in_placeE)
_ZN39_INTERNAL_331e5fcf_4_k_cu_900ffffd_29474cuda3std3__48in_placeE:
	.zero		1
	.type		_ZN39_INTERNAL_331e5fcf_4_k_cu_900ffffd_29474cuda3std6ranges3__45__cpo9iter_moveE,@object
	.size		_ZN39_INTERNAL_331e5fcf_4_k_cu_900ffffd_29474cuda3std6ranges3__45__cpo9iter_moveE,(_ZN39_INTERNAL_331e5fcf_4_k_cu_900ffffd_29474cuda3std3__45__cpo5beginE - _ZN39_INTERNAL_331e5fcf_4_k_cu_900ffffd_29474cuda3std6ranges3__45__cpo9iter_moveE)
_ZN39_INTERNAL_331e5fcf_4_k_cu_900ffffd_29474cuda3std6ranges3__45__cpo9iter_moveE:
	.zero		1
	.type		_ZN39_INTERNAL_331e5fcf_4_k_cu_900ffffd_29474cuda3std3__45__cpo5beginE,@object
	.size		_ZN39_INTERNAL_331e5fcf_4_k_cu_900ffffd_29474cuda3std3__45__cpo5beginE,(_ZN39_INTERNAL_331e5fcf_4_k_cu_900ffffd_29474cuda3std3__441_GLOBAL__N__331e5fcf_4_k_cu_900ffffd_29476ignoreE - _ZN39_INTERNAL_331e5fcf_4_k_cu_900ffffd_29474cuda3std3__45__cpo5beginE)
_ZN39_INTERNAL_331e5fcf_4_k_cu_900ffffd_29474cuda3std3__45__cpo5beginE:
	.zero		1
	.type		_ZN39_INTERNAL_331e5fcf_4_k_cu_900ffffd_29474cuda3std3__441_GLOBAL__N__331e5fcf_4_k_cu_900ffffd_29476ignoreE,@object
	.size		_ZN39_INTERNAL_331e5fcf_4_k_cu_900ffffd_29474cuda3std3__441_GLOBAL__N__331e5fcf_4_k_cu_900ffffd_29476ignoreE,(_ZN39_INTERNAL_331e5fcf_4_k_cu_900ffffd_29474cute7productE - _ZN39_INTERNAL_331e5fcf_4_k_cu_900ffffd_29474cuda3std3__441_GLOBAL__N__331e5fcf_4_k_cu_900ffffd_29476ignoreE)
_ZN39_INTERNAL_331e5fcf_4_k_cu_900ffffd_29474cuda3std3__441_GLOBAL__N__331e5fcf_4_k_cu_900ffffd_29476ignoreE:
	.zero		1
	.type		_ZN39_INTERNAL_331e5fcf_4_k_cu_900ffffd_29474cute7productE,@object
	.size		_ZN39_INTERNAL_331e5fcf_4_k_cu_900ffffd_29474cute7productE,(_ZN39_INTERNAL_331e5fcf_4_k_cu_900ffffd_29474cuda3std3__45__cpo3endE - _ZN39_INTERNAL_331e5fcf_4_k_cu_900ffffd_29474cute7productE)
_ZN39_INTERNAL_331e5fcf_4_k_cu_900ffffd_29474cute7productE:
	.zero		1
	.type		_ZN39_INTERNAL_331e5fcf_4_k_cu_900ffffd_29474cuda3std3__45__cpo3endE,@object
	.size		_ZN39_INTERNAL_331e5fcf_4_k_cu_900ffffd_29474cuda3std3__45__cpo3endE,(_ZN39_INTERNAL_331e5fcf_4_k_cu_900ffffd_29474cuda3std3__419piecewise_constructE - _ZN39_INTERNAL_331e5fcf_4_k_cu_900ffffd_29474cuda3std3__45__cpo3endE)
_ZN39_INTERNAL_331e5fcf_4_k_cu_900ffffd_29474cuda3std3__45__cpo3endE:
	.zero		1
	.type		_ZN39_INTERNAL_331e5fcf_4_k_cu_900ffffd_29474cuda3std3__419piecewise_constructE,@object
	.size		_ZN39_INTERNAL_331e5fcf_4_k_cu_900ffffd_29474cuda3std3__419piecewise_constructE,(_ZN39_INTERNAL_331e5fcf_4_k_cu_900ffffd_29474cuda3std3__45__cpo4cendE - _ZN39_INTERNAL_331e5fcf_4_k_cu_900ffffd_29474cuda3std3__419piecewise_constructE)
_ZN39_INTERNAL_331e5fcf_4_k_cu_900ffffd_29474cuda3std3__419piecewise_constructE:
	.zero		1
	.type		_ZN39_INTERNAL_331e5fcf_4_k_cu_900ffffd_29474cuda3std3__45__cpo4cendE,@object
	.size		_ZN39_INTERNAL_331e5fcf_4_k_cu_900ffffd_29474cuda3std3__45__cpo4cendE,(_ZN39_INTERNAL_331e5fcf_4_k_cu_900ffffd_29474cuda3std6ranges3__45__cpo4swapE - _ZN39_INTERNAL_331e5fcf_4_k_cu_900ffffd_29474cuda3std3__45__cpo4cendE)
_ZN39_INTERNAL_331e5fcf_4_k_cu_900ffffd_29474cuda3std3__45__cpo4cendE:
	.zero		1
	.type		_ZN39_INTERNAL_331e5fcf_4_k_cu_900ffffd_29474cuda3std6ranges3__45__cpo4swapE,@object
	.size		_ZN39_INTERNAL_331e5fcf_4_k_cu_900ffffd_29474cuda3std6ranges3__45__cpo4swapE,(.L_10 - _ZN39_INTERNAL_331e5fcf_4_k_cu_900ffffd_29474cuda3std6ranges3__45__cpo4swapE)
_ZN39_INTERNAL_331e5fcf_4_k_cu_900ffffd_29474cuda3std6ranges3__45__cpo4swapE:
	.zero		1
.L_10:


//--------------------- .nv.constant0._ZN7cutlass13device_kernelINS_4conv6kernel13ConvUniversalINS1_16ConvProblemShapeILNS1_8OperatorE1ELi2EEENS1_10collective14CollectiveConvINS1_47MainloopSm100TmaUmmaWarpSpecializedImplicitGemmILS5_1ELi16ELi2ELi1ELi2EN4cute5tupleIJNSA_1CILi2EEENSC_ILi1EEESE_EEEEENSB_IJNSC_ILi128EEENSC_ILi64EEENSB_IJNSC_ILi32EEEEEEEEENS_10tfloat32_tESM_NSA_8TiledMMAINSA_8MMA_AtomIJNSA_23SM100_MMA_TF32_2x1SM_SSISM_SM_fLi128ELi64ELNSA_4UMMA5MajorE0ELSR_1ELNSQ_7ScaleInE0ELSS_0EEEEEENSA_6LayoutINSB_IJSE_SE_SE_EEENSB_IJNSC_ILi0EEESX_SX_EEEEENSB_IJNSA_10UnderscoreES10_S10_EEEEENS7_6detail27Sm100ImplicitGemmTileTraitsINSA_25SM100_TMA_2SM_LOAD_IM2COLENSA_14ComposedLayoutINSA_7SwizzleILi3ELi4ELi3EEENSA_18smem_ptr_flag_bitsILi32EEENSV_INSB_IJNSC_ILi8EEESJ_EEENSB_IJSJ_SE_EEEEEEEvEENS14_INSA_18SM100_TMA_2SM_LOADENS16_INS17_ILi2ELi5ELi2EEES1A_NSV_INSB_IJSJ_NSC_ILi4EEEEEENSB_IJSE_SJ_EEEEEEEvEEEENS_8epilogue10collective18CollectiveEpilogueINS1Q_23Sm100TmaWarpSpecializedILi3ELi2ELi16ELb1ELb0EEEJNSB_IJSI_SI_SK_EEENSB_IJNSV_ISI_SE_EENSV_INSB_IJNSC_ILi16EEESD_EEES1L_EEEEESM_NSB_IJNSB_IJlllEEESE_SX_EEESM_S22_NS1Q_6fusion15FusionCallbacksIS1U_NS23_17LinearCombinationISM_fSM_fLNS_15FloatRoundStyleE2EEES1V_S20_JEEENSA_5SM1004TMEM4LOAD26SM100_TMEM_LOAD_32dp32b16xENSA_20SM90_TMA_LOAD_IM2COLENS16_INS17_ILi2ELi4ELi3EEES1A_NSV_INSB_IJS1B_S1X_EEENSB_IJS1X_SE_EEEEEEENSA_39AutoVectorizingCopyWithAssumedAlignmentILi128EEENSA_21SM90_TMA_STORE_IM2COLES2I_S2K_S2K_EEEvvEEEEvNT_6ParamsE --------------------------
	.section	.nv.constant0._ZN7cutlass13device_kernelINS_4conv6kernel13ConvUniversalINS1_16ConvProblemShapeILNS1_8OperatorE1ELi2EEENS1_10collective14CollectiveConvINS1_47MainloopSm100TmaUmmaWarpSpecializedImplicitGemmILS5_1ELi16ELi2ELi1ELi2EN4cute5tupleIJNSA_1CILi2EEENSC_ILi1EEESE_EEEEENSB_IJNSC_ILi128EEENSC_ILi64EEENSB_IJNSC_ILi32EEEEEEEEENS_10tfloat32_tESM_NSA_8TiledMMAINSA_8MMA_AtomIJNSA_23SM100_MMA_TF32_2x1SM_SSISM_SM_fLi128ELi64ELNSA_4UMMA5MajorE0ELSR_1ELNSQ_7ScaleInE0ELSS_0EEEEEENSA_6LayoutINSB_IJSE_SE_SE_EEENSB_IJNSC_ILi0EEESX_SX_EEEEENSB_IJNSA_10UnderscoreES10_S10_EEEEENS7_6detail27Sm100ImplicitGemmTileTraitsINSA_25SM100_TMA_2SM_LOAD_IM2COLENSA_14ComposedLayoutINSA_7SwizzleILi3ELi4ELi3EEENSA_18smem_ptr_flag_bitsILi32EEENSV_INSB_IJNSC_ILi8EEESJ_EEENSB_IJSJ_SE_EEEEEEEvEENS14_INSA_18SM100_TMA_2SM_LOADENS16_INS17_ILi2ELi5ELi2EEES1A_NSV_INSB_IJSJ_NSC_ILi4EEEEEENSB_IJSE_SJ_EEEEEEEvEEEENS_8epilogue10collective18CollectiveEpilogueINS1Q_23Sm100TmaWarpSpecializedILi3ELi2ELi16ELb1ELb0EEEJNSB_IJSI_SI_SK_EEENSB_IJNSV_ISI_SE_EENSV_INSB_IJNSC_ILi16EEESD_EEES1L_EEEEESM_NSB_IJNSB_IJlllEEESE_SX_EEESM_S22_NS1Q_6fusion15FusionCallbacksIS1U_NS23_17LinearCombinationISM_fSM_fLNS_15FloatRoundStyleE2EEES1V_S20_JEEENSA_5SM1004TMEM4LOAD26SM100_TMEM_LOAD_32dp32b16xENSA_20SM90_TMA_LOAD_IM2COLENS16_INS17_ILi2ELi4ELi3EEES1A_NSV_INSB_IJS1B_S1X_EEENSB_IJS1X_SE_EEEEEEENSA_39AutoVectorizingCopyWithAssumedAlignmentILi128EEENSA_21SM90_TMA_STORE_IM2COLES2I_S2K_S2K_EEEvvEEEEvNT_6ParamsE,"a",@progbits
	.sectionflags	@""
	.align	4
.nv.constant0._ZN7cutlass13device_kernelINS_4conv6kernel13ConvUniversalINS1_16ConvProblemShapeILNS1_8OperatorE1ELi2EEENS1_10collective14CollectiveConvINS1_47MainloopSm100TmaUmmaWarpSpecializedImplicitGemmILS5_1ELi16ELi2ELi1ELi2EN4cute5tupleIJNSA_1CILi2EEENSC_ILi1EEESE_EEEEENSB_IJNSC_ILi128EEENSC_ILi64EEENSB_IJNSC_ILi32EEEEEEEEENS_10tfloat32_tESM_NSA_8TiledMMAINSA_8MMA_AtomIJNSA_23SM100_MMA_TF32_2x1SM_SSISM_SM_fLi128ELi64ELNSA_4UMMA5MajorE0ELSR_1ELNSQ_7ScaleInE0ELSS_0EEEEEENSA_6LayoutINSB_IJSE_SE_SE_EEENSB_IJNSC_ILi0EEESX_SX_EEEEENSB_IJNSA_10UnderscoreES10_S10_EEEEENS7_6detail27Sm100ImplicitGemmTileTraitsINSA_25SM100_TMA_2SM_LOAD_IM2COLENSA_14ComposedLayoutINSA_7SwizzleILi3ELi4ELi3EEENSA_18smem_ptr_flag_bitsILi32EEENSV_INSB_IJNSC_ILi8EEESJ_EEENSB_IJSJ_SE_EEEEEEEvEENS14_INSA_18SM100_TMA_2SM_LOADENS16_INS17_ILi2ELi5ELi2EEES1A_NSV_INSB_IJSJ_NSC_ILi4EEEEEENSB_IJSE_SJ_EEEEEEEvEEEENS_8epilogue10collective18CollectiveEpilogueINS1Q_23Sm100TmaWarpSpecializedILi3ELi2ELi16ELb1ELb0EEEJNSB_IJSI_SI_SK_EEENSB_IJNSV_ISI_SE_EENSV_INSB_IJNSC_ILi16EEESD_EEES1L_EEEEESM_NSB_IJNSB_IJlllEEESE_SX_EEESM_S22_NS1Q_6fusion15FusionCallbacksIS1U_NS23_17LinearCombinationISM_fSM_fLNS_15FloatRoundStyleE2EEES1V_S20_JEEENSA_5SM1004TMEM4LOAD26SM100_TMEM_LOAD_32dp32b16xENSA_20SM90_TMA_LOAD_IM2COLENS16_INS17_ILi2ELi4ELi3EEES1A_NSV_INSB_IJS1B_S1X_EEENSB_IJS1X_SE_EEEEEEENSA_39AutoVectorizingCopyWithAssumedAlignmentILi128EEENSA_21SM90_TMA_STORE_IM2COLES2I_S2K_S2K_EEEvvEEEEvNT_6ParamsE:
	.zero		2944


//--------------------- SYMBOLS --------------------------

	.type		.nv.reservedSmem.offset0,@object
	.size		.nv.reservedSmem.offset0,0x4
	.type		.nv.reservedSmem.cap,@object
	.size		.nv.reservedSmem.cap,0x4
	.type		__assertfail,@function
